//
// Generated by NVIDIA NVVM Compiler
//
// Compiler Build ID: CL-36424714
// Cuda compilation tools, release 13.0, V13.0.88
// Based on NVVM 20.0.0
//

.version 9.0
.target sm_100
.address_size 64

	// .globl	_Z15shared_multiplyPfS_S_l
// _ZZ15shared_multiplyPfS_S_lE2as has been demoted
// _ZZ15shared_multiplyPfS_S_lE2bs has been demoted
.global .align 1 .b8 _ZN34_INTERNAL_3673c6f2_4_k_cu_e6dd36d44cuda3std3__45__cpo5beginE[1];
.global .align 1 .b8 _ZN34_INTERNAL_3673c6f2_4_k_cu_e6dd36d44cuda3std3__45__cpo3endE[1];
.global .align 1 .b8 _ZN34_INTERNAL_3673c6f2_4_k_cu_e6dd36d44cuda3std3__45__cpo6cbeginE[1];
.global .align 1 .b8 _ZN34_INTERNAL_3673c6f2_4_k_cu_e6dd36d44cuda3std3__45__cpo4cendE[1];
.global .align 1 .b8 _ZN34_INTERNAL_3673c6f2_4_k_cu_e6dd36d44cuda3std3__45__cpo6rbeginE[1];
.global .align 1 .b8 _ZN34_INTERNAL_3673c6f2_4_k_cu_e6dd36d44cuda3std3__45__cpo4rendE[1];
.global .align 1 .b8 _ZN34_INTERNAL_3673c6f2_4_k_cu_e6dd36d44cuda3std3__45__cpo7crbeginE[1];
.global .align 1 .b8 _ZN34_INTERNAL_3673c6f2_4_k_cu_e6dd36d44cuda3std3__45__cpo5crendE[1];
.global .align 1 .b8 _ZN34_INTERNAL_3673c6f2_4_k_cu_e6dd36d44cuda3std3__436_GLOBAL__N__3673c6f2_4_k_cu_e6dd36d46ignoreE[1];
.global .align 1 .b8 _ZN34_INTERNAL_3673c6f2_4_k_cu_e6dd36d44cuda3std3__419piecewise_constructE[1];
.global .align 1 .b8 _ZN34_INTERNAL_3673c6f2_4_k_cu_e6dd36d44cuda3std3__48in_placeE[1];
.global .align 1 .b8 _ZN34_INTERNAL_3673c6f2_4_k_cu_e6dd36d44cuda3std3__420unreachable_sentinelE[1];
.global .align 1 .b8 _ZN34_INTERNAL_3673c6f2_4_k_cu_e6dd36d44cuda3std3__47nulloptE[1];
.global .align 1 .b8 _ZN34_INTERNAL_3673c6f2_4_k_cu_e6dd36d44cuda3std3__48unexpectE[1];
.global .align 1 .b8 _ZN34_INTERNAL_3673c6f2_4_k_cu_e6dd36d44cuda3std6ranges3__45__cpo4swapE[1];
.global .align 1 .b8 _ZN34_INTERNAL_3673c6f2_4_k_cu_e6dd36d44cuda3std6ranges3__45__cpo9iter_moveE[1];
.global .align 1 .b8 _ZN34_INTERNAL_3673c6f2_4_k_cu_e6dd36d44cuda3std6ranges3__45__cpo5beginE[1];
.global .align 1 .b8 _ZN34_INTERNAL_3673c6f2_4_k_cu_e6dd36d44cuda3std6ranges3__45__cpo3endE[1];
.global .align 1 .b8 _ZN34_INTERNAL_3673c6f2_4_k_cu_e6dd36d44cuda3std6ranges3__45__cpo6cbeginE[1];
.global .align 1 .b8 _ZN34_INTERNAL_3673c6f2_4_k_cu_e6dd36d44cuda3std6ranges3__45__cpo4cendE[1];
.global .align 1 .b8 _ZN34_INTERNAL_3673c6f2_4_k_cu_e6dd36d44cuda3std6ranges3__45__cpo7advanceE[1];
.global .align 1 .b8 _ZN34_INTERNAL_3673c6f2_4_k_cu_e6dd36d44cuda3std6ranges3__45__cpo9iter_swapE[1];
.global .align 1 .b8 _ZN34_INTERNAL_3673c6f2_4_k_cu_e6dd36d44cuda3std6ranges3__45__cpo4nextE[1];
.global .align 1 .b8 _ZN34_INTERNAL_3673c6f2_4_k_cu_e6dd36d44cuda3std6ranges3__45__cpo4prevE[1];
.global .align 1 .b8 _ZN34_INTERNAL_3673c6f2_4_k_cu_e6dd36d44cuda3std6ranges3__45__cpo4dataE[1];
.global .align 1 .b8 _ZN34_INTERNAL_3673c6f2_4_k_cu_e6dd36d44cuda3std6ranges3__45__cpo5cdataE[1];
.global .align 1 .b8 _ZN34_INTERNAL_3673c6f2_4_k_cu_e6dd36d44cuda3std6ranges3__45__cpo4sizeE[1];
.global .align 1 .b8 _ZN34_INTERNAL_3673c6f2_4_k_cu_e6dd36d44cuda3std6ranges3__45__cpo5ssizeE[1];
.global .align 1 .b8 _ZN34_INTERNAL_3673c6f2_4_k_cu_e6dd36d44cuda3std6ranges3__45__cpo8distanceE[1];
.global .align 1 .b8 _ZN34_INTERNAL_3673c6f2_4_k_cu_e6dd36d46thrust24THRUST_300001_SM_1000_NS8cuda_cub3parE[1];
.global .align 1 .b8 _ZN34_INTERNAL_3673c6f2_4_k_cu_e6dd36d46thrust24THRUST_300001_SM_1000_NS8cuda_cub10par_nosyncE[1];
.global .align 1 .b8 _ZN34_INTERNAL_3673c6f2_4_k_cu_e6dd36d46thrust24THRUST_300001_SM_1000_NS6system6detail10sequential3seqE[1];
.global .align 1 .b8 _ZN34_INTERNAL_3673c6f2_4_k_cu_e6dd36d46thrust24THRUST_300001_SM_1000_NS12placeholders2_1E[1];
.global .align 1 .b8 _ZN34_INTERNAL_3673c6f2_4_k_cu_e6dd36d46thrust24THRUST_300001_SM_1000_NS12placeholders2_2E[1];
.global .align 1 .b8 _ZN34_INTERNAL_3673c6f2_4_k_cu_e6dd36d46thrust24THRUST_300001_SM_1000_NS12placeholders2_3E[1];
.global .align 1 .b8 _ZN34_INTERNAL_3673c6f2_4_k_cu_e6dd36d46thrust24THRUST_300001_SM_1000_NS12placeholders2_4E[1];
.global .align 1 .b8 _ZN34_INTERNAL_3673c6f2_4_k_cu_e6dd36d46thrust24THRUST_300001_SM_1000_NS12placeholders2_5E[1];
.global .align 1 .b8 _ZN34_INTERNAL_3673c6f2_4_k_cu_e6dd36d46thrust24THRUST_300001_SM_1000_NS12placeholders2_6E[1];
.global .align 1 .b8 _ZN34_INTERNAL_3673c6f2_4_k_cu_e6dd36d46thrust24THRUST_300001_SM_1000_NS12placeholders2_7E[1];
.global .align 1 .b8 _ZN34_INTERNAL_3673c6f2_4_k_cu_e6dd36d46thrust24THRUST_300001_SM_1000_NS12placeholders2_8E[1];
.global .align 1 .b8 _ZN34_INTERNAL_3673c6f2_4_k_cu_e6dd36d46thrust24THRUST_300001_SM_1000_NS12placeholders2_9E[1];
.global .align 1 .b8 _ZN34_INTERNAL_3673c6f2_4_k_cu_e6dd36d46thrust24THRUST_300001_SM_1000_NS12placeholders3_10E[1];
.global .align 1 .b8 _ZN34_INTERNAL_3673c6f2_4_k_cu_e6dd36d46thrust24THRUST_300001_SM_1000_NS3seqE[1];

.visible .entry _Z15shared_multiplyPfS_S_l(
	.param .u64 .ptr .align 1 _Z15shared_multiplyPfS_S_l_param_0,
	.param .u64 .ptr .align 1 _Z15shared_multiplyPfS_S_l_param_1,
	.param .u64 .ptr .align 1 _Z15shared_multiplyPfS_S_l_param_2,
	.param .u64 _Z15shared_multiplyPfS_S_l_param_3
)
{
	.reg .pred 	%p<3>;
	.reg .b32 	%r<15>;
	.reg .b32 	%f<105>;
	.reg .b64 	%rd<42>;
	// demoted variable
	.shared .align 4 .b8 _ZZ15shared_multiplyPfS_S_lE2as[4096];
	// demoted variable
	.shared .align 4 .b8 _ZZ15shared_multiplyPfS_S_lE2bs[4096];
	ld.param.u64 	%rd13, [_Z15shared_multiplyPfS_S_l_param_0];
	ld.param.u64 	%rd14, [_Z15shared_multiplyPfS_S_l_param_1];
	ld.param.u64 	%rd15, [_Z15shared_multiplyPfS_S_l_param_2];
	ld.param.u64 	%rd16, [_Z15shared_multiplyPfS_S_l_param_3];
	mov.u32 	%r8, %ctaid.x;
	mov.u32 	%r9, %ctaid.y;
	mov.u32 	%r1, %tid.x;
	mov.u32 	%r2, %tid.y;
	cvt.u64.u32 	%rd1, %r9;
	mul.lo.s64 	%rd17, %rd16, %rd1;
	shl.b64 	%rd2, %rd17, 5;
	shl.b32 	%r3, %r8, 5;
	setp.lt.s64 	%p1, %rd16, 1;
	mov.f32 	%f104, 0f00000000;
	@%p1 bra 	$L__BB0_3;
	cvt.u64.u32 	%rd18, %r3;
	cvt.u64.u32 	%rd19, %r2;
	cvt.u64.u32 	%rd20, %r1;
	shl.b32 	%r10, %r1, 7;
	mov.u32 	%r11, _ZZ15shared_multiplyPfS_S_lE2as;
	shl.b32 	%r12, %r2, 2;
	add.s32 	%r7, %r11, %r12;
	add.s32 	%r4, %r7, %r10;
	mov.u32 	%r13, _ZZ15shared_multiplyPfS_S_lE2bs;
	add.s32 	%r5, %r13, %r10;
	add.s32 	%r6, %r5, %r12;
	mad.lo.s64 	%rd21, %rd16, %rd19, %rd20;
	add.s64 	%rd22, %rd21, %rd18;
	shl.b64 	%rd23, %rd22, 2;
	cvta.to.global.u64 	%rd24, %rd14;
	add.s64 	%rd40, %rd24, %rd23;
	shl.b64 	%rd4, %rd16, 7;
	shl.b64 	%rd25, %rd1, 5;
	add.s64 	%rd26, %rd25, %rd19;
	mul.lo.s64 	%rd27, %rd16, %rd26;
	shl.b64 	%rd28, %rd27, 2;
	mul.wide.u32 	%rd29, %r1, 4;
	add.s64 	%rd30, %rd28, %rd29;
	cvta.to.global.u64 	%rd31, %rd13;
	add.s64 	%rd39, %rd31, %rd30;
	add.s64 	%rd6, %rd2, %rd16;
	mov.f32 	%f104, 0f00000000;
	mov.u64 	%rd41, %rd2;
$L__BB0_2:
	ld.global.f32 	%f6, [%rd39];
	st.shared.f32 	[%r4], %f6;
	ld.global.f32 	%f7, [%rd40];
	st.shared.f32 	[%r6], %f7;
	bar.sync 	0;
	ld.shared.f32 	%f8, [%r7];
	ld.shared.f32 	%f9, [%r5];
	fma.rn.f32 	%f10, %f8, %f9, %f104;
	ld.shared.f32 	%f11, [%r7+128];
	ld.shared.f32 	%f12, [%r5+4];
	fma.rn.f32 	%f13, %f11, %f12, %f10;
	ld.shared.f32 	%f14, [%r7+256];
	ld.shared.f32 	%f15, [%r5+8];
	fma.rn.f32 	%f16, %f14, %f15, %f13;
	ld.shared.f32 	%f17, [%r7+384];
	ld.shared.f32 	%f18, [%r5+12];
	fma.rn.f32 	%f19, %f17, %f18, %f16;
	ld.shared.f32 	%f20, [%r7+512];
	ld.shared.f32 	%f21, [%r5+16];
	fma.rn.f32 	%f22, %f20, %f21, %f19;
	ld.shared.f32 	%f23, [%r7+640];
	ld.shared.f32 	%f24, [%r5+20];
	fma.rn.f32 	%f25, %f23, %f24, %f22;
	ld.shared.f32 	%f26, [%r7+768];
	ld.shared.f32 	%f27, [%r5+24];
	fma.rn.f32 	%f28, %f26, %f27, %f25;
	ld.shared.f32 	%f29, [%r7+896];
	ld.shared.f32 	%f30, [%r5+28];
	fma.rn.f32 	%f31, %f29, %f30, %f28;
	ld.shared.f32 	%f32, [%r7+1024];
	ld.shared.f32 	%f33, [%r5+32];
	fma.rn.f32 	%f34, %f32, %f33, %f31;
	ld.shared.f32 	%f35, [%r7+1152];
	ld.shared.f32 	%f36, [%r5+36];
	fma.rn.f32 	%f37, %f35, %f36, %f34;
	ld.shared.f32 	%f38, [%r7+1280];
	ld.shared.f32 	%f39, [%r5+40];
	fma.rn.f32 	%f40, %f38, %f39, %f37;
	ld.shared.f32 	%f41, [%r7+1408];
	ld.shared.f32 	%f42, [%r5+44];
	fma.rn.f32 	%f43, %f41, %f42, %f40;
	ld.shared.f32 	%f44, [%r7+1536];
	ld.shared.f32 	%f45, [%r5+48];
	fma.rn.f32 	%f46, %f44, %f45, %f43;
	ld.shared.f32 	%f47, [%r7+1664];
	ld.shared.f32 	%f48, [%r5+52];
	fma.rn.f32 	%f49, %f47, %f48, %f46;
	ld.shared.f32 	%f50, [%r7+1792];
	ld.shared.f32 	%f51, [%r5+56];
	fma.rn.f32 	%f52, %f50, %f51, %f49;
	ld.shared.f32 	%f53, [%r7+1920];
	ld.shared.f32 	%f54, [%r5+60];
	fma.rn.f32 	%f55, %f53, %f54, %f52;
	ld.shared.f32 	%f56, [%r7+2048];
	ld.shared.f32 	%f57, [%r5+64];
	fma.rn.f32 	%f58, %f56, %f57, %f55;
	ld.shared.f32 	%f59, [%r7+2176];
	ld.shared.f32 	%f60, [%r5+68];
	fma.rn.f32 	%f61, %f59, %f60, %f58;
	ld.shared.f32 	%f62, [%r7+2304];
	ld.shared.f32 	%f63, [%r5+72];
	fma.rn.f32 	%f64, %f62, %f63, %f61;
	ld.shared.f32 	%f65, [%r7+2432];
	ld.shared.f32 	%f66, [%r5+76];
	fma.rn.f32 	%f67, %f65, %f66, %f64;
	ld.shared.f32 	%f68, [%r7+2560];
	ld.shared.f32 	%f69, [%r5+80];
	fma.rn.f32 	%f70, %f68, %f69, %f67;
	ld.shared.f32 	%f71, [%r7+2688];
	ld.shared.f32 	%f72, [%r5+84];
	fma.rn.f32 	%f73, %f71, %f72, %f70;
	ld.shared.f32 	%f74, [%r7+2816];
	ld.shared.f32 	%f75, [%r5+88];
	fma.rn.f32 	%f76, %f74, %f75, %f73;
	ld.shared.f32 	%f77, [%r7+2944];
	ld.shared.f32 	%f78, [%r5+92];
	fma.rn.f32 	%f79, %f77, %f78, %f76;
	ld.shared.f32 	%f80, [%r7+3072];
	ld.shared.f32 	%f81, [%r5+96];
	fma.rn.f32 	%f82, %f80, %f81, %f79;
	ld.shared.f32 	%f83, [%r7+3200];
	ld.shared.f32 	%f84, [%r5+100];
	fma.rn.f32 	%f85, %f83, %f84, %f82;
	ld.shared.f32 	%f86, [%r7+3328];
	ld.shared.f32 	%f87, [%r5+104];
	fma.rn.f32 	%f88, %f86, %f87, %f85;
	ld.shared.f32 	%f89, [%r7+3456];
	ld.shared.f32 	%f90, [%r5+108];
	fma.rn.f32 	%f91, %f89, %f90, %f88;
	ld.shared.f32 	%f92, [%r7+3584];
	ld.shared.f32 	%f93, [%r5+112];
	fma.rn.f32 	%f94, %f92, %f93, %f91;
	ld.shared.f32 	%f95, [%r7+3712];
	ld.shared.f32 	%f96, [%r5+116];
	fma.rn.f32 	%f97, %f95, %f96, %f94;
	ld.shared.f32 	%f98, [%r7+3840];
	ld.shared.f32 	%f99, [%r5+120];
	fma.rn.f32 	%f100, %f98, %f99, %f97;
	ld.shared.f32 	%f101, [%r7+3968];
	ld.shared.f32 	%f102, [%r5+124];
	fma.rn.f32 	%f104, %f101, %f102, %f100;
	bar.sync 	0;
	add.s64 	%rd41, %rd41, 32;
	add.s64 	%rd40, %rd40, %rd4;
	add.s64 	%rd39, %rd39, 128;
	setp.lt.s64 	%p2, %rd41, %rd6;
	@%p2 bra 	$L__BB0_2;
$L__BB0_3:
	cvta.to.global.u64 	%rd32, %rd15;
	cvt.u64.u32 	%rd33, %r2;
	add.s32 	%r14, %r3, %r1;
	cvt.u64.u32 	%rd34, %r14;
	mad.lo.s64 	%rd35, %rd16, %rd33, %rd34;
	add.s64 	%rd36, %rd35, %rd2;
	shl.b64 	%rd37, %rd36, 2;
	add.s64 	%rd38, %rd32, %rd37;
	st.global.f32 	[%rd38], %f104;
	ret;

}
	// .globl	_ZN3cub18CUB_300001_SM_10006detail11EmptyKernelIvEEvv
.visible .entry _ZN3cub18CUB_300001_SM_10006detail11EmptyKernelIvEEvv()
{


	ret;

}
	// .globl	_ZN3cub18CUB_300001_SM_10006detail8for_each13static_kernelINS2_12policy_hub_t12policy_500_tEmN6thrust24THRUST_300001_SM_1000_NS8cuda_cub20__uninitialized_fill7functorINS7_10device_ptrIfEEfEEEEvT0_T1_
.visible .entry _ZN3cub18CUB_300001_SM_10006detail8for_each13static_kernelINS2_12policy_hub_t12policy_500_tEmN6thrust24THRUST_300001_SM_1000_NS8cuda_cub20__uninitialized_fill7functorINS7_10device_ptrIfEEfEEEEvT0_T1_(
	.param .u64 _ZN3cub18CUB_300001_SM_10006detail8for_each13static_kernelINS2_12policy_hub_t12policy_500_tEmN6thrust24THRUST_300001_SM_1000_NS8cuda_cub20__uninitialized_fill7functorINS7_10device_ptrIfEEfEEEEvT0_T1__param_0,
	.param .align 8 .b8 _ZN3cub18CUB_300001_SM_10006detail8for_each13static_kernelINS2_12policy_hub_t12policy_500_tEmN6thrust24THRUST_300001_SM_1000_NS8cuda_cub20__uninitialized_fill7functorINS7_10device_ptrIfEEfEEEEvT0_T1__param_1[16]
)
.maxntid 256
{
	.reg .pred 	%p<4>;
	.reg .b16 	%rs<5>;
	.reg .b32 	%r<10>;
	.reg .b32 	%f<3>;
	.reg .b64 	%rd<16>;

	ld.param.f32 	%f2, [_ZN3cub18CUB_300001_SM_10006detail8for_each13static_kernelINS2_12policy_hub_t12policy_500_tEmN6thrust24THRUST_300001_SM_1000_NS8cuda_cub20__uninitialized_fill7functorINS7_10device_ptrIfEEfEEEEvT0_T1__param_1+8];
	ld.param.u64 	%rd4, [_ZN3cub18CUB_300001_SM_10006detail8for_each13static_kernelINS2_12policy_hub_t12policy_500_tEmN6thrust24THRUST_300001_SM_1000_NS8cuda_cub20__uninitialized_fill7functorINS7_10device_ptrIfEEfEEEEvT0_T1__param_1];
	ld.param.u64 	%rd5, [_ZN3cub18CUB_300001_SM_10006detail8for_each13static_kernelINS2_12policy_hub_t12policy_500_tEmN6thrust24THRUST_300001_SM_1000_NS8cuda_cub20__uninitialized_fill7functorINS7_10device_ptrIfEEfEEEEvT0_T1__param_0];
	mov.u32 	%r7, %ctaid.x;
	mul.wide.u32 	%rd1, %r7, 512;
	sub.s64 	%rd2, %rd5, %rd1;
	setp.lt.u64 	%p1, %rd2, 512;
	@%p1 bra 	$L__BB2_2;
	mov.u32 	%r9, %tid.x;
	cvta.to.global.u64 	%rd11, %rd4;
	cvt.u64.u32 	%rd12, %r9;
	add.s64 	%rd13, %rd1, %rd12;
	shl.b64 	%rd14, %rd13, 2;
	add.s64 	%rd15, %rd11, %rd14;
	st.global.f32 	[%rd15], %f2;
	st.global.f32 	[%rd15+1024], %f2;
	bra.uni 	$L__BB2_6;
$L__BB2_2:
	cvta.to.global.u64 	%rd6, %rd4;
	mov.u32 	%r1, %tid.x;
	cvt.u64.u32 	%rd7, %r1;
	setp.le.u64 	%p2, %rd2, %rd7;
	add.s64 	%rd8, %rd1, %rd7;
	shl.b64 	%rd9, %rd8, 2;
	add.s64 	%rd3, %rd6, %rd9;
	@%p2 bra 	$L__BB2_4;
	st.global.f32 	[%rd3], %f2;
$L__BB2_4:
	add.s32 	%r8, %r1, 256;
	cvt.u64.u32 	%rd10, %r8;
	setp.le.u64 	%p3, %rd2, %rd10;
	@%p3 bra 	$L__BB2_6;
	st.global.f32 	[%rd3+1024], %f2;
$L__BB2_6:
	ret;

}


// ===== COMPILED SASS (sm_100) =====

	.target	sm_100

	.elftype	@"ET_EXEC"


//--------------------- .note.nv.tkinfo           --------------------------
	.section	.note.nv.tkinfo,"",@"SHT_NOTE"
	.sectionflags	@"SHF_NOTE_NV_TKINFO"
	.tkinfo
        /*0018*/ 	.word	0x00000002
        /*0030*/ 	.string	""
        /*0030*/ 	.string	"ptxas"
        /*0030*/ 	.string	"Cuda compilation tools, release 13.0, V13.0.88"
        /*0030*/ 	.string	"Build cuda_13.0.r13.0/compiler.36424714_0"
        /*0030*/ 	.string	"-arch sm_100 -m 64 "



//--------------------- .note.nv.cuinfo           --------------------------
	.section	.note.nv.cuinfo,"",@"SHT_NOTE"
	.sectionflags	@"SHF_NOTE_NV_CUINFO"
        /*0018*/ 	.short	0x0002
        /*001a*/ 	.short	0x0064
        /*001c*/ 	.short	0x0082
	.zero		2


//--------------------- .nv.info                  --------------------------
	.section	.nv.info,"",@"SHT_CUDA_INFO"
	.align	4


	//----- nvinfo : EIATTR_REGCOUNT
	.align		4
        /*0000*/ 	.byte	0x04, 0x2f
        /*0002*/ 	.short	(.L_44 - .L_43)
	.align		4
.L_43:
        /*0004*/ 	.word	index@(_Z15shared_multiplyPfS_S_l)
        /*0008*/ 	.word	0x00000020


	//----- nvinfo : EIATTR_FRAME_SIZE
	.align		4
.L_44:
        /*000c*/ 	.byte	0x04, 0x11
        /*000e*/ 	.short	(.L_46 - .L_45)
	.align		4
.L_45:
        /*0010*/ 	.word	index@(_Z15shared_multiplyPfS_S_l)
        /*0014*/ 	.word	0x00000000


	//----- nvinfo : EIATTR_REGCOUNT
	.align		4
.L_46:
        /*0018*/ 	.byte	0x04, 0x2f
        /*001a*/ 	.short	(.L_48 - .L_47)
	.align		4
.L_47:
        /*001c*/ 	.word	index@(_ZN3cub18CUB_300001_SM_10006detail11EmptyKernelIvEEvv)
        /*0020*/ 	.word	0x00000004


	//----- nvinfo : EIATTR_FRAME_SIZE
	.align		4
.L_48:
        /*0024*/ 	.byte	0x04, 0x11
        /*0026*/ 	.short	(.L_50 - .L_49)
	.align		4
.L_49:
        /*0028*/ 	.word	index@(_ZN3cub18CUB_300001_SM_10006detail11EmptyKernelIvEEvv)
        /*002c*/ 	.word	0x00000000


	//----- nvinfo : EIATTR_REGCOUNT
	.align		4
.L_50:
        /*0030*/ 	.byte	0x04, 0x2f
        /*0032*/ 	.short	(.L_52 - .L_51)
	.align		4
.L_51:
        /*0034*/ 	.word	index@(_ZN3cub18CUB_300001_SM_10006detail8for_each13static_kernelINS2_12policy_hub_t12policy_500_tEmN6thrust24THRUST_300001_SM_1000_NS8cuda_cub20__uninitialized_fill7functorINS7_10device_ptrIfEEfEEEEvT0_T1_)
        /*0038*/ 	.word	0x00000008


	//----- nvinfo : EIATTR_FRAME_SIZE
	.align		4
.L_52:
        /*003c*/ 	.byte	0x04, 0x11
        /*003e*/ 	.short	(.L_54 - .L_53)
	.align		4
.L_53:
        /*0040*/ 	.word	index@(_ZN3cub18CUB_300001_SM_10006detail8for_each13static_kernelINS2_12policy_hub_t12policy_500_tEmN6thrust24THRUST_300001_SM_1000_NS8cuda_cub20__uninitialized_fill7functorINS7_10device_ptrIfEEfEEEEvT0_T1_)
        /*0044*/ 	.word	0x00000000


	//----- nvinfo : EIATTR_MIN_STACK_SIZE
	.align		4
.L_54:
        /*0048*/ 	.byte	0x04, 0x12
        /*004a*/ 	.short	(.L_56 - .L_55)
	.align		4
.L_55:
        /*004c*/ 	.word	index@(_ZN3cub18CUB_300001_SM_10006detail8for_each13static_kernelINS2_12policy_hub_t12policy_500_tEmN6thrust24THRUST_300001_SM_1000_NS8cuda_cub20__uninitialized_fill7functorINS7_10device_ptrIfEEfEEEEvT0_T1_)
        /*0050*/ 	.word	0x00000000


	//----- nvinfo : EIATTR_MIN_STACK_SIZE
	.align		4
.L_56:
        /*0054*/ 	.byte	0x04, 0x12
        /*0056*/ 	.short	(.L_58 - .L_57)
	.align		4
.L_57:
        /*0058*/ 	.word	index@(_ZN3cub18CUB_300001_SM_10006detail11EmptyKernelIvEEvv)
        /*005c*/ 	.word	0x00000000


	//----- nvinfo : EIATTR_MIN_STACK_SIZE
	.align		4
.L_58:
        /*0060*/ 	.byte	0x04, 0x12
        /*0062*/ 	.short	(.L_60 - .L_59)
	.align		4
.L_59:
        /*0064*/ 	.word	index@(_Z15shared_multiplyPfS_S_l)
        /*0068*/ 	.word	0x00000000
.L_60:


//--------------------- .nv.compat                --------------------------
	.section	.nv.compat,"",@"SHT_CUDA_COMPAT_INFO"
	.align	4
        /*0000*/ 	.byte	0x02, 0x09, 0x00, 0x00, 0x02, 0x02, 0x01, 0x00, 0x02, 0x05, 0x05, 0x00, 0x03, 0x07, 0x01, 0x01
        /*0010*/ 	.byte	0x02, 0x03, 0x00, 0x00, 0x02, 0x06, 0x01, 0x00, 0x04, 0x0b, 0x08, 0x00, 0x09, 0x00, 0x00, 0x00
        /*0020*/ 	.byte	0x00, 0x00, 0x00, 0x00


//--------------------- .nv.info._ZN3cub18CUB_300001_SM_10006detail8for_each13static_kernelINS2_12policy_hub_t12policy_500_tEmN6thrust24THRUST_300001_SM_1000_NS8cuda_cub20__uninitialized_fill7functorINS7_10device_ptrIfEEfEEEEvT0_T1_ --------------------------
	.section	.nv.info._ZN3cub18CUB_300001_SM_10006detail8for_each13static_kernelINS2_12policy_hub_t12policy_500_tEmN6thrust24THRUST_300001_SM_1000_NS8cuda_cub20__uninitialized_fill7functorINS7_10device_ptrIfEEfEEEEvT0_T1_,"",@"SHT_CUDA_INFO"
	.sectionflags	@""
	.align	4


	//----- nvinfo : EIATTR_CUDA_API_VERSION
	.align		4
        /*0000*/ 	.byte	0x04, 0x37
        /*0002*/ 	.short	(.L_62 - .L_61)
.L_61:
        /*0004*/ 	.word	0x00000082


	//----- nvinfo : EIATTR_KPARAM_INFO
	.align		4
.L_62:
        /*0008*/ 	.byte	0x04, 0x17
        /*000a*/ 	.short	(.L_64 - .L_63)
.L_63:
        /*000c*/ 	.word	0x00000000
        /*0010*/ 	.short	0x0001
        /*0012*/ 	.short	0x0008
        /*0014*/ 	.byte	0x00, 0xf0, 0x41, 0x00


	//----- nvinfo : EIATTR_KPARAM_INFO
	.align		4
.L_64:
        /*0018*/ 	.byte	0x04, 0x17
        /*001a*/ 	.short	(.L_66 - .L_65)
.L_65:
        /*001c*/ 	.word	0x00000000
        /*0020*/ 	.short	0x0000
        /*0022*/ 	.short	0x0000
        /*0024*/ 	.byte	0x00, 0xf0, 0x21, 0x00


	//----- nvinfo : EIATTR_SPARSE_MMA_MASK
	.align		4
.L_66:
        /*0028*/ 	.byte	0x03, 0x50
        /*002a*/ 	.short	0x0000


	//----- nvinfo : EIATTR_MAXREG_COUNT
	.align		4
        /*002c*/ 	.byte	0x03, 0x1b
        /*002e*/ 	.short	0x00ff


	//----- nvinfo : EIATTR_MERCURY_ISA_VERSION
	.align		4
        /*0030*/ 	.byte	0x03, 0x5f
        /*0032*/ 	.short	0x0101


	//----- nvinfo : EIATTR_VRC_CTA_INIT_COUNT
	.align		4
        /*0034*/ 	.byte	0x02, 0x4a
	.zero		1
	.zero		1


	//----- nvinfo : EIATTR_EXIT_INSTR_OFFSETS
	.align		4
        /*0038*/ 	.byte	0x04, 0x1c
        /*003a*/ 	.short	(.L_68 - .L_67)


	//   ....[0]....
.L_67:
        /*003c*/ 	.word	0x00000130


	//   ....[1]....
        /*0040*/ 	.word	0x00000230


	//   ....[2]....
        /*0044*/ 	.word	0x00000260


	//----- nvinfo : EIATTR_MAX_THREADS
	.align		4
.L_68:
        /*0048*/ 	.byte	0x04, 0x05
        /*004a*/ 	.short	(.L_70 - .L_69)
.L_69:
        /*004c*/ 	.word	0x00000100
        /*0050*/ 	.word	0x00000001
        /*0054*/ 	.word	0x00000001


	//----- nvinfo : EIATTR_CBANK_PARAM_SIZE
	.align		4
.L_70:
        /*0058*/ 	.byte	0x03, 0x19
        /*005a*/ 	.short	0x0018


	//----- nvinfo : EIATTR_PARAM_CBANK
	.align		4
        /*005c*/ 	.byte	0x04, 0x0a
        /*005e*/ 	.short	(.L_72 - .L_71)
	.align		4
.L_71:
        /*0060*/ 	.word	index@(.nv.constant0._ZN3cub18CUB_300001_SM_10006detail8for_each13static_kernelINS2_12policy_hub_t12policy_500_tEmN6thrust24THRUST_300001_SM_1000_NS8cuda_cub20__uninitialized_fill7functorINS7_10device_ptrIfEEfEEEEvT0_T1_)
        /*0064*/ 	.short	0x0380
        /*0066*/ 	.short	0x0018


	//----- nvinfo : EIATTR_SW_WAR
	.align		4
.L_72:
        /*0068*/ 	.byte	0x04, 0x36
        /*006a*/ 	.short	(.L_74 - .L_73)
.L_73:
        /*006c*/ 	.word	0x00000008
.L_74:


//--------------------- .nv.info._ZN3cub18CUB_300001_SM_10006detail11EmptyKernelIvEEvv --------------------------
	.section	.nv.info._ZN3cub18CUB_300001_SM_10006detail11EmptyKernelIvEEvv,"",@"SHT_CUDA_INFO"
	.sectionflags	@""
	.align	4


	//----- nvinfo : EIATTR_CUDA_API_VERSION
	.align		4
        /*0000*/ 	.byte	0x04, 0x37
        /*0002*/ 	.short	(.L_76 - .L_75)
.L_75:
        /*0004*/ 	.word	0x00000082


	//----- nvinfo : EIATTR_SPARSE_MMA_MASK
	.align		4
.L_76:
        /*0008*/ 	.byte	0x03, 0x50
        /*000a*/ 	.short	0x0000


	//----- nvinfo : EIATTR_MAXREG_COUNT
	.align		4
        /*000c*/ 	.byte	0x03, 0x1b
        /*000e*/ 	.short	0x00ff


	//----- nvinfo : EIATTR_MERCURY_ISA_VERSION
	.align		4
        /*0010*/ 	.byte	0x03, 0x5f
        /*0012*/ 	.short	0x0101


	//----- nvinfo : EIATTR_VRC_CTA_INIT_COUNT
	.align		4
        /*0014*/ 	.byte	0x02, 0x4a
	.zero		1
	.zero		1


	//----- nvinfo : EIATTR_EXIT_INSTR_OFFSETS
	.align		4
        /*0018*/ 	.byte	0x04, 0x1c
        /*001a*/ 	.short	(.L_78 - .L_77)


	//   ....[0]....
.L_77:
        /*001c*/ 	.word	0x00000010


	//----- nvinfo : EIATTR_SW_WAR
	.align		4
.L_78:
        /*0020*/ 	.byte	0x04, 0x36
        /*0022*/ 	.short	(.L_80 - .L_79)
.L_79:
        /*0024*/ 	.word	0x00000008
.L_80:


//--------------------- .nv.info._Z15shared_multiplyPfS_S_l --------------------------
	.section	.nv.info._Z15shared_multiplyPfS_S_l,"",@"SHT_CUDA_INFO"
	.sectionflags	@""
	.align	4


	//----- nvinfo : EIATTR_CUDA_API_VERSION
	.align		4
        /*0000*/ 	.byte	0x04, 0x37
        /*0002*/ 	.short	(.L_82 - .L_81)
.L_81:
        /*0004*/ 	.word	0x00000082


	//----- nvinfo : EIATTR_KPARAM_INFO
	.align		4
.L_82:
        /*0008*/ 	.byte	0x04, 0x17
        /*000a*/ 	.short	(.L_84 - .L_83)
.L_83:
        /*000c*/ 	.word	0x00000000
        /*0010*/ 	.short	0x0003
        /*0012*/ 	.short	0x0018
        /*0014*/ 	.byte	0x00, 0xf0, 0x21, 0x00


	//----- nvinfo : EIATTR_KPARAM_INFO
	.align		4
.L_84:
        /*0018*/ 	.byte	0x04, 0x17
        /*001a*/ 	.short	(.L_86 - .L_85)
.L_85:
        /*001c*/ 	.word	0x00000000
        /*0020*/ 	.short	0x0002
        /*0022*/ 	.short	0x0010
        /*0024*/ 	.byte	0x00, 0xf5, 0x21, 0x00


	//----- nvinfo : EIATTR_KPARAM_INFO
	.align		4
.L_86:
        /*0028*/ 	.byte	0x04, 0x17
        /*002a*/ 	.short	(.L_88 - .L_87)
.L_87:
        /*002c*/ 	.word	0x00000000
        /*0030*/ 	.short	0x0001
        /*0032*/ 	.short	0x0008
        /*0034*/ 	.byte	0x00, 0xf5, 0x21, 0x00


	//----- nvinfo : EIATTR_KPARAM_INFO
	.align		4
.L_88:
        /*0038*/ 	.byte	0x04, 0x17
        /*003a*/ 	.short	(.L_90 - .L_89)
.L_89:
        /*003c*/ 	.word	0x00000000
        /*0040*/ 	.short	0x0000
        /*0042*/ 	.short	0x0000
        /*0044*/ 	.byte	0x00, 0xf5, 0x21, 0x00


	//----- nvinfo : EIATTR_SPARSE_MMA_MASK
	.align		4
.L_90:
        /*0048*/ 	.byte	0x03, 0x50
        /*004a*/ 	.short	0x0000


	//----- nvinfo : EIATTR_MAXREG_COUNT
	.align		4
        /*004c*/ 	.byte	0x03, 0x1b
        /*004e*/ 	.short	0x00ff


	//----- nvinfo : EIATTR_NUM_BARRIERS
	.align		4
        /*0050*/ 	.byte	0x02, 0x4c
        /*0052*/ 	.byte	0x01
	.zero		1


	//----- nvinfo : EIATTR_MERCURY_ISA_VERSION
	.align		4
        /*0054*/ 	.byte	0x03, 0x5f
        /*0056*/ 	.short	0x0101


	//----- nvinfo : EIATTR_VRC_CTA_INIT_COUNT
	.align		4
        /*0058*/ 	.byte	0x02, 0x4a
	.zero		1
	.zero		1


	//----- nvinfo : EIATTR_EXIT_INSTR_OFFSETS
	.align		4
        /*005c*/ 	.byte	0x04, 0x1c
        /*005e*/ 	.short	(.L_92 - .L_91)


	//   ....[0]....
.L_91:
        /*0060*/ 	.word	0x00000930


	//----- nvinfo : EIATTR_CBANK_PARAM_SIZE
	.align		4
.L_92:
        /*0064*/ 	.byte	0x03, 0x19
        /*0066*/ 	.short	0x0020


	//----- nvinfo : EIATTR_PARAM_CBANK
	.align		4
        /*0068*/ 	.byte	0x04, 0x0a
        /*006a*/ 	.short	(.L_94 - .L_93)
	.align		4
.L_93:
        /*006c*/ 	.word	index@(.nv.constant0._Z15shared_multiplyPfS_S_l)
        /*0070*/ 	.short	0x0380
        /*0072*/ 	.short	0x0020


	//----- nvinfo : EIATTR_SW_WAR
	.align		4
.L_94:
        /*0074*/ 	.byte	0x04, 0x36
        /*0076*/ 	.short	(.L_96 - .L_95)
.L_95:
        /*0078*/ 	.word	0x00000008
.L_96:


//--------------------- .nv.callgraph             --------------------------
	.section	.nv.callgraph,"",@"SHT_CUDA_CALLGRAPH"
	.align	4
	.sectionentsize	8
	.align		4
        /*0000*/ 	.word	0x00000000
	.align		4
        /*0004*/ 	.word	0xffffffff
	.align		4
        /*0008*/ 	.word	0x00000000
	.align		4
        /*000c*/ 	.word	0xfffffffe
	.align		4
        /*0010*/ 	.word	0x00000000
	.align		4
        /*0014*/ 	.word	0xfffffffd
	.align		4
        /*0018*/ 	.word	0x00000000
	.align		4
        /*001c*/ 	.word	0xfffffffc


//--------------------- .nv.constant4             --------------------------
	.section	.nv.constant4,"a",@progbits
	.align	8
	.align		8
.nv.constant4:
        /*0000*/ 	.dword	_ZN34_INTERNAL_3673c6f2_4_k_cu_e6dd36d44cuda3std3__45__cpo5beginE
	.align		8
        /*0008*/ 	.dword	_ZN34_INTERNAL_3673c6f2_4_k_cu_e6dd36d44cuda3std3__45__cpo3endE
	.align		8
        /*0010*/ 	.dword	_ZN34_INTERNAL_3673c6f2_4_k_cu_e6dd36d44cuda3std3__45__cpo6cbeginE
	.align		8
        /*0018*/ 	.dword	_ZN34_INTERNAL_3673c6f2_4_k_cu_e6dd36d44cuda3std3__45__cpo4cendE
	.align		8
        /*0020*/ 	.dword	_ZN34_INTERNAL_3673c6f2_4_k_cu_e6dd36d44cuda3std3__45__cpo6rbeginE
	.align		8
        /*0028*/ 	.dword	_ZN34_INTERNAL_3673c6f2_4_k_cu_e6dd36d44cuda3std3__45__cpo4rendE
	.align		8
        /*0030*/ 	.dword	_ZN34_INTERNAL_3673c6f2_4_k_cu_e6dd36d44cuda3std3__45__cpo7crbeginE
	.align		8
        /*0038*/ 	.dword	_ZN34_INTERNAL_3673c6f2_4_k_cu_e6dd36d44cuda3std3__45__cpo5crendE
	.align		8
        /*0040*/ 	.dword	_ZN34_INTERNAL_3673c6f2_4_k_cu_e6dd36d44cuda3std3__436_GLOBAL__N__3673c6f2_4_k_cu_e6dd36d46ignoreE
	.align		8
        /*0048*/ 	.dword	_ZN34_INTERNAL_3673c6f2_4_k_cu_e6dd36d44cuda3std3__419piecewise_constructE
	.align		8
        /*0050*/ 	.dword	_ZN34_INTERNAL_3673c6f2_4_k_cu_e6dd36d44cuda3std3__48in_placeE
	.align		8
        /*0058*/ 	.dword	_ZN34_INTERNAL_3673c6f2_4_k_cu_e6dd36d44cuda3std3__420unreachable_sentinelE
	.align		8
        /*0060*/ 	.dword	_ZN34_INTERNAL_3673c6f2_4_k_cu_e6dd36d44cuda3std3__47nulloptE
	.align		8
        /*0068*/ 	.dword	_ZN34_INTERNAL_3673c6f2_4_k_cu_e6dd36d44cuda3std3__48unexpectE
	.align		8
        /*0070*/ 	.dword	_ZN34_INTERNAL_3673c6f2_4_k_cu_e6dd36d44cuda3std6ranges3__45__cpo4swapE
	.align		8
        /*0078*/ 	.dword	_ZN34_INTERNAL_3673c6f2_4_k_cu_e6dd36d44cuda3std6ranges3__45__cpo9iter_moveE
	.align		8
        /*0080*/ 	.dword	_ZN34_INTERNAL_3673c6f2_4_k_cu_e6dd36d44cuda3std6ranges3__45__cpo5beginE
	.align		8
        /*0088*/ 	.dword	_ZN34_INTERNAL_3673c6f2_4_k_cu_e6dd36d44cuda3std6ranges3__45__cpo3endE
	.align		8
        /*0090*/ 	.dword	_ZN34_INTERNAL_3673c6f2_4_k_cu_e6dd36d44cuda3std6ranges3__45__cpo6cbeginE
	.align		8
        /*0098*/ 	.dword	_ZN34_INTERNAL_3673c6f2_4_k_cu_e6dd36d44cuda3std6ranges3__45__cpo4cendE
	.align		8
        /*00a0*/ 	.dword	_ZN34_INTERNAL_3673c6f2_4_k_cu_e6dd36d44cuda3std6ranges3__45__cpo7advanceE
	.align		8
        /*00a8*/ 	.dword	_ZN34_INTERNAL_3673c6f2_4_k_cu_e6dd36d44cuda3std6ranges3__45__cpo9iter_swapE
	.align		8
        /*00b0*/ 	.dword	_ZN34_INTERNAL_3673c6f2_4_k_cu_e6dd36d44cuda3std6ranges3__45__cpo4nextE
	.align		8
        /*00b8*/ 	.dword	_ZN34_INTERNAL_3673c6f2_4_k_cu_e6dd36d44cuda3std6ranges3__45__cpo4prevE
	.align		8
        /*00c0*/ 	.dword	_ZN34_INTERNAL_3673c6f2_4_k_cu_e6dd36d44cuda3std6ranges3__45__cpo4dataE
	.align		8
        /*00c8*/ 	.dword	_ZN34_INTERNAL_3673c6f2_4_k_cu_e6dd36d44cuda3std6ranges3__45__cpo5cdataE
	.align		8
        /*00d0*/ 	.dword	_ZN34_INTERNAL_3673c6f2_4_k_cu_e6dd36d44cuda3std6ranges3__45__cpo4sizeE
	.align		8
        /*00d8*/ 	.dword	_ZN34_INTERNAL_3673c6f2_4_k_cu_e6dd36d44cuda3std6ranges3__45__cpo5ssizeE
	.align		8
        /*00e0*/ 	.dword	_ZN34_INTERNAL_3673c6f2_4_k_cu_e6dd36d44cuda3std6ranges3__45__cpo8distanceE
	.align		8
        /*00e8*/ 	.dword	_ZN34_INTERNAL_3673c6f2_4_k_cu_e6dd36d46thrust24THRUST_300001_SM_1000_NS8cuda_cub3parE
	.align		8
        /*00f0*/ 	.dword	_ZN34_INTERNAL_3673c6f2_4_k_cu_e6dd36d46thrust24THRUST_300001_SM_1000_NS8cuda_cub10par_nosyncE
	.align		8
        /*00f8*/ 	.dword	_ZN34_INTERNAL_3673c6f2_4_k_cu_e6dd36d46thrust24THRUST_300001_SM_1000_NS6system6detail10sequential3seqE
	.align		8
        /*0100*/ 	.dword	_ZN34_INTERNAL_3673c6f2_4_k_cu_e6dd36d46thrust24THRUST_300001_SM_1000_NS12placeholders2_1E
	.align		8
        /*0108*/ 	.dword	_ZN34_INTERNAL_3673c6f2_4_k_cu_e6dd36d46thrust24THRUST_300001_SM_1000_NS12placeholders2_2E
	.align		8
        /*0110*/ 	.dword	_ZN34_INTERNAL_3673c6f2_4_k_cu_e6dd36d46thrust24THRUST_300001_SM_1000_NS12placeholders2_3E
	.align		8
        /*0118*/ 	.dword	_ZN34_INTERNAL_3673c6f2_4_k_cu_e6dd36d46thrust24THRUST_300001_SM_1000_NS12placeholders2_4E
	.align		8
        /*0120*/ 	.dword	_ZN34_INTERNAL_3673c6f2_4_k_cu_e6dd36d46thrust24THRUST_300001_SM_1000_NS12placeholders2_5E
	.align		8
        /*0128*/ 	.dword	_ZN34_INTERNAL_3673c6f2_4_k_cu_e6dd36d46thrust24THRUST_300001_SM_1000_NS12placeholders2_6E
	.align		8
        /*0130*/ 	.dword	_ZN34_INTERNAL_3673c6f2_4_k_cu_e6dd36d46thrust24THRUST_300001_SM_1000_NS12placeholders2_7E
	.align		8
        /*0138*/ 	.dword	_ZN34_INTERNAL_3673c6f2_4_k_cu_e6dd36d46thrust24THRUST_300001_SM_1000_NS12placeholders2_8E
	.align		8
        /*0140*/ 	.dword	_ZN34_INTERNAL_3673c6f2_4_k_cu_e6dd36d46thrust24THRUST_300001_SM_1000_NS12placeholders2_9E
	.align		8
        /*0148*/ 	.dword	_ZN34_INTERNAL_3673c6f2_4_k_cu_e6dd36d46thrust24THRUST_300001_SM_1000_NS12placeholders3_10E
	.align		8
        /*0150*/ 	.dword	_ZN34_INTERNAL_3673c6f2_4_k_cu_e6dd36d46thrust24THRUST_300001_SM_1000_NS3seqE


//--------------------- .text._ZN3cub18CUB_300001_SM_10006detail8for_each13static_kernelINS2_12policy_hub_t12policy_500_tEmN6thrust24THRUST_300001_SM_1000_NS8cuda_cub20__uninitialized_fill7functorINS7_10device_ptrIfEEfEEEEvT0_T1_ --------------------------
	.section	.text._ZN3cub18CUB_300001_SM_10006detail8for_each13static_kernelINS2_12policy_hub_t12policy_500_tEmN6thrust24THRUST_300001_SM_1000_NS8cuda_cub20__uninitialized_fill7functorINS7_10device_ptrIfEEfEEEEvT0_T1_,"ax",@progbits
	.align	128
        .global         _ZN3cub18CUB_300001_SM_10006detail8for_each13static_kernelINS2_12policy_hub_t12policy_500_tEmN6thrust24THRUST_300001_SM_1000_NS8cuda_cub20__uninitialized_fill7functorINS7_10device_ptrIfEEfEEEEvT0_T1_
        .type           _ZN3cub18CUB_300001_SM_10006detail8for_each13static_kernelINS2_12policy_hub_t12policy_500_tEmN6thrust24THRUST_300001_SM_1000_NS8cuda_cub20__uninitialized_fill7functorINS7_10device_ptrIfEEfEEEEvT0_T1_,@function
        .size           _ZN3cub18CUB_300001_SM_10006detail8for_each13static_kernelINS2_12policy_hub_t12policy_500_tEmN6thrust24THRUST_300001_SM_1000_NS8cuda_cub20__uninitialized_fill7functorINS7_10device_ptrIfEEfEEEEvT0_T1_,(.L_x_6 - _ZN3cub18CUB_300001_SM_10006detail8for_each13static_kernelINS2_12policy_hub_t12policy_500_tEmN6thrust24THRUST_300001_SM_1000_NS8cuda_cub20__uninitialized_fill7functorINS7_10device_ptrIfEEfEEEEvT0_T1_)
        .other          _ZN3cub18CUB_300001_SM_10006detail8for_each13static_kernelINS2_12policy_hub_t12policy_500_tEmN6thrust24THRUST_300001_SM_1000_NS8cuda_cub20__uninitialized_fill7functorINS7_10device_ptrIfEEfEEEEvT0_T1_,@"STO_CUDA_ENTRY STV_DEFAULT"
_ZN3cub18CUB_300001_SM_10006detail8for_each13static_kernelINS2_12policy_hub_t12policy_500_tEmN6thrust24THRUST_300001_SM_1000_NS8cuda_cub20__uninitialized_fill7functorINS7_10device_ptrIfEEfEEEEvT0_T1_:
.text._ZN3cub18CUB_300001_SM_10006detail8for_each13static_kernelINS2_12policy_hub_t12policy_500_tEmN6thrust24THRUST_300001_SM_1000_NS8cuda_cub20__uninitialized_fill7functorINS7_10device_ptrIfEEfEEEEvT0_T1_:
[----:B------:R-:W-:Y:S08]  /*0000*/  LDC R1, c[0x0][0x37c] ;  /* 0x0000df00ff017b82 */ /* 0x000ff00000000800 */
[----:B------:R-:W0:Y:S01]  /*0010*/  S2UR UR4, SR_CTAID.X ;  /* 0x00000000000479c3 */ /* 0x000e220000002500 */
[----:B------:R-:W1:Y:S01]  /*0020*/  LDCU.64 UR6, c[0x0][0x380] ;  /* 0x00007000ff0677ac */ /* 0x000e620008000a00 */
[----:B------:R-:W2:Y:S01]  /*0030*/  LDCU.64 UR8, c[0x0][0x358] ;  /* 0x00006b00ff0877ac */ /* 0x000ea20008000a00 */
[----:B0-----:R-:W-:-:S04]  /*0040*/  UIMAD.WIDE.U32 UR4, UR4, 0x200, URZ ;  /* 0x00000200040478a5 */ /* 0x001fc8000f8e00ff */
[----:B-1----:R-:W-:-:S04]  /*0050*/  UIADD3 UR6, UP0, UPT, -UR4, UR6, URZ ;  /* 0x0000000604067290 */ /* 0x002fc8000ff1e1ff */
[----:B------:R-:W-:Y:S02]  /*0060*/  UIADD3.X UR7, UPT, UPT, ~UR5, UR7, URZ, UP0, !UPT ;  /* 0x0000000705077290 */ /* 0x000fe400087fe5ff */
[----:B------:R-:W-:-:S04]  /*0070*/  UISETP.GE.U32.AND UP0, UPT, UR6, 0x200, UPT ;  /* 0x000002000600788c */ /* 0x000fc8000bf06070 */
[----:B------:R-:W-:-:S09]  /*0080*/  UISETP.GE.U32.AND.EX UP0, UPT, UR7, URZ, UPT, UP0 ;  /* 0x000000ff0700728c */ /* 0x000fd2000bf06100 */
[----:B--2---:R-:W-:Y:S05]  /*0090*/  BRA.U !UP0, `(.L_x_0) ;  /* 0x0000000108287547 */ /* 0x004fea000b800000 */
[----:B------:R-:W0:Y:S01]  /*00a0*/  S2R R0, SR_TID.X ;  /* 0x0000000000007919 */ /* 0x000e220000002100 */
[----:B------:R-:W1:Y:S01]  /*00b0*/  LDCU.64 UR6, c[0x0][0x388] ;  /* 0x00007100ff0677ac */ /* 0x000e620008000a00 */
[----:B------:R-:W2:Y:S01]  /*00c0*/  LDC R5, c[0x0][0x390] ;  /* 0x0000e400ff057b82 */ /* 0x000ea20000000800 */
[----:B0-----:R-:W-:-:S05]  /*00d0*/  IADD3 R0, P0, PT, R0, UR4, RZ ;  /* 0x0000000400007c10 */ /* 0x001fca000ff1e0ff */
[----:B------:R-:W-:Y:S01]  /*00e0*/  IMAD.X R3, RZ, RZ, UR5, P0 ;  /* 0x00000005ff037e24 */ /* 0x000fe200080e06ff */
[----:B-1----:R-:W-:-:S04]  /*00f0*/  LEA R2, P0, R0, UR6, 0x2 ;  /* 0x0000000600027c11 */ /* 0x002fc8000f8010ff */
[----:B------:R-:W-:-:S05]  /*0100*/  LEA.HI.X R3, R0, UR7, R3, 0x2, P0 ;  /* 0x0000000700037c11 */ /* 0x000fca00080f1403 */
[----:B--2---:R-:W-:Y:S04]  /*0110*/  STG.E desc[UR8][R2.64], R5 ;  /* 0x0000000502007986 */ /* 0x004fe8000c101908 */
[----:B------:R-:W-:Y:S01]  /*0120*/  STG.E desc[UR8][R2.64+0x400], R5 ;  /* 0x0004000502007986 */ /* 0x000fe2000c101908 */
[----:B------:R-:W-:Y:S05]  /*0130*/  EXIT ;  /* 0x000000000000794d */ /* 0x000fea0003800000 */
.L_x_0:
[----:B------:R-:W0:Y:S01]  /*0140*/  S2R R0, SR_TID.X ;  /* 0x0000000000007919 */ /* 0x000e220000002100 */
[----:B------:R-:W-:Y:S01]  /*0150*/  IMAD.U32 R2, RZ, RZ, UR7 ;  /* 0x00000007ff027e24 */ /* 0x000fe2000f8e00ff */
[----:B------:R-:W1:Y:S01]  /*0160*/  LDCU.64 UR10, c[0x0][0x388] ;  /* 0x00007100ff0a77ac */ /* 0x000e620008000a00 */
[----:B------:R-:W-:Y:S01]  /*0170*/  IMAD.U32 R4, RZ, RZ, UR7 ;  /* 0x00000007ff047e24 */ /* 0x000fe2000f8e00ff */
[----:B0-----:R-:W-:-:S04]  /*0180*/  ISETP.LT.U32.AND P0, PT, R0, UR6, PT ;  /* 0x0000000600007c0c */ /* 0x001fc8000bf01070 */
[----:B------:R-:W-:Y:S01]  /*0190*/  ISETP.GT.U32.AND.EX P0, PT, R2, RZ, PT, P0 ;  /* 0x000000ff0200720c */ /* 0x000fe20003f04100 */
[C---:B------:R-:W-:Y:S01]  /*01a0*/  VIADD R2, R0.reuse, 0x100 ;  /* 0x0000010000027836 */ /* 0x040fe20000000000 */
[----:B------:R-:W-:-:S04]  /*01b0*/  IADD3 R0, P2, PT, R0, UR4, RZ ;  /* 0x0000000400007c10 */ /* 0x000fc8000ff5e0ff */
[----:B------:R-:W-:Y:S01]  /*01c0*/  ISETP.LT.U32.AND P1, PT, R2, UR6, PT ;  /* 0x0000000602007c0c */ /* 0x000fe2000bf21070 */
[----:B------:R-:W-:Y:S01]  /*01d0*/  IMAD.X R3, RZ, RZ, UR5, P2 ;  /* 0x00000005ff037e24 */ /* 0x000fe200090e06ff */
[----:B-1----:R-:W-:Y:S02]  /*01e0*/  LEA R2, P2, R0, UR10, 0x2 ;  /* 0x0000000a00027c11 */ /* 0x002fe4000f8410ff */
[----:B------:R-:W-:Y:S02]  /*01f0*/  ISETP.GT.U32.AND.EX P1, PT, R4, RZ, PT, P1 ;  /* 0x000000ff0400720c */ /* 0x000fe40003f24110 */
[----:B------:R-:W-:Y:S01]  /*0200*/  LEA.HI.X R3, R0, UR11, R3, 0x2, P2 ;  /* 0x0000000b00037c11 */ /* 0x000fe200090f1403 */
[----:B------:R-:W0:Y:S04]  /*0210*/  @P0 LDC R5, c[0x0][0x390] ;  /* 0x0000e400ff050b82 */ /* 0x000e280000000800 */
[----:B0-----:R0:W-:Y:S06]  /*0220*/  @P0 STG.E desc[UR8][R2.64], R5 ;  /* 0x0000000502000986 */ /* 0x0011ec000c101908 */
[----:B------:R-:W-:Y:S05]  /*0230*/  @!P1 EXIT ;  /* 0x000000000000994d */ /* 0x000fea0003800000 */
[----:B0-----:R-:W0:Y:S02]  /*0240*/  LDC R5, c[0x0][0x390] ;  /* 0x0000e400ff057b82 */ /* 0x001e240000000800 */
[----:B0-----:R-:W-:Y:S01]  /*0250*/  STG.E desc[UR8][R2.64+0x400], R5 ;  /* 0x0004000502007986 */ /* 0x001fe2000c101908 */
[----:B------:R-:W-:Y:S05]  /*0260*/  EXIT ;  /* 0x000000000000794d */ /* 0x000fea0003800000 */
.L_x_1:
[----:B------:R-:W-:-:S00]  /*0270*/  BRA `(.L_x_1) ;  /* 0xfffffffc00fc7947 */ /* 0x000fc0000383ffff */
[----:B------:R-:W-:-:S00]  /*0280*/  NOP ;  /* 0x0000000000007918 */ /* 0x000fc00000000000 */
[----:B------:R-:W-:-:S00]  /*0290*/  NOP ;  /* 0x0000000000007918 */ /* 0x000fc00000000000 */
[----:B------:R-:W-:-:S00]  /*02a0*/  NOP ;  /* 0x0000000000007918 */ /* 0x000fc00000000000 */
[----:B------:R-:W-:-:S00]  /*02b0*/  NOP ;  /* 0x0000000000007918 */ /* 0x000fc00000000000 */
[----:B------:R-:W-:-:S00]  /*02c0*/  NOP ;  /* 0x0000000000007918 */ /* 0x000fc00000000000 */
[----:B------:R-:W-:-:S00]  /*02d0*/  NOP ;  /* 0x0000000000007918 */ /* 0x000fc00000000000 */
[----:B------:R-:W-:-:S00]  /*02e0*/  NOP ;  /* 0x0000000000007918 */ /* 0x000fc00000000000 */
[----:B------:R-:W-:-:S00]  /*02f0*/  NOP ;  /* 0x0000000000007918 */ /* 0x000fc00000000000 */
.L_x_6:


//--------------------- .text._ZN3cub18CUB_300001_SM_10006detail11EmptyKernelIvEEvv --------------------------
	.section	.text._ZN3cub18CUB_300001_SM_10006detail11EmptyKernelIvEEvv,"ax",@progbits
	.align	128
        .global         _ZN3cub18CUB_300001_SM_10006detail11EmptyKernelIvEEvv
        .type           _ZN3cub18CUB_300001_SM_10006detail11EmptyKernelIvEEvv,@function
        .size           _ZN3cub18CUB_300001_SM_10006detail11EmptyKernelIvEEvv,(.L_x_7 - _ZN3cub18CUB_300001_SM_10006detail11EmptyKernelIvEEvv)
        .other          _ZN3cub18CUB_300001_SM_10006detail11EmptyKernelIvEEvv,@"STO_CUDA_ENTRY STV_DEFAULT"
_ZN3cub18CUB_300001_SM_10006detail11EmptyKernelIvEEvv:
.text._ZN3cub18CUB_300001_SM_10006detail11EmptyKernelIvEEvv:
[----:B------:R-:W-:Y:S01]  /*0000*/  LDC R1, c[0x0][0x37c] ;  /* 0x0000df00ff017b82 */ /* 0x000fe20000000800 */
[----:B------:R-:W-:Y:S05]  /*0010*/  EXIT ;  /* 0x000000000000794d */ /* 0x000fea0003800000 */
.L_x_2:
        /* <DEDUP_REMOVED lines=14> */
.L_x_7:


//--------------------- .text._Z15shared_multiplyPfS_S_l --------------------------
	.section	.text._Z15shared_multiplyPfS_S_l,"ax",@progbits
	.align	128
        .global         _Z15shared_multiplyPfS_S_l
        .type           _Z15shared_multiplyPfS_S_l,@function
        .size           _Z15shared_multiplyPfS_S_l,(.L_x_8 - _Z15shared_multiplyPfS_S_l)
        .other          _Z15shared_multiplyPfS_S_l,@"STO_CUDA_ENTRY STV_DEFAULT"
_Z15shared_multiplyPfS_S_l:
.text._Z15shared_multiplyPfS_S_l:
[----:B------:R-:W-:Y:S08]  /*0000*/  LDC R1, c[0x0][0x37c] ;  /* 0x0000df00ff017b82 */ /* 0x000ff00000000800 */
[----:B------:R-:W0:Y:S01]  /*0010*/  LDC.64 R6, c[0x0][0x398] ;  /* 0x0000e600ff067b82 */ /* 0x000e220000000a00 */
[----:B------:R-:W1:Y:S01]  /*0020*/  S2R R5, SR_CTAID.Y ;  /* 0x0000000000057919 */ /* 0x000e620000002600 */
[----:B------:R-:W2:Y:S01]  /*0030*/  LDCU.64 UR8, c[0x0][0x358] ;  /* 0x00006b00ff0877ac */ /* 0x000ea20008000a00 */
[----:B------:R-:W-:Y:S01]  /*0040*/  HFMA2 R23, -RZ, RZ, 0, 0 ;  /* 0x00000000ff177431 */ /* 0x000fe200000001ff */
[----:B------:R-:W3:Y:S04]  /*0050*/  S2R R24, SR_TID.X ;  /* 0x0000000000187919 */ /* 0x000ee80000002100 */
[----:B------:R-:W4:Y:S01]  /*0060*/  S2UR UR4, SR_CTAID.X ;  /* 0x00000000000479c3 */ /* 0x000f220000002500 */
[----:B------:R-:W0:Y:S02]  /*0070*/  S2R R18, SR_TID.Y ;  /* 0x0000000000127919 */ /* 0x000e240000002200 */
[----:B0-----:R-:W-:-:S04]  /*0080*/  ISETP.GE.U32.AND P0, PT, R6, 0x1, PT ;  /* 0x000000010600780c */ /* 0x001fc80003f06070 */
[----:B------:R-:W-:Y:S01]  /*0090*/  ISETP.GE.AND.EX P0, PT, R7, RZ, PT, P0 ;  /* 0x000000ff0700720c */ /* 0x000fe20003f06300 */
[----:B----4-:R-:W-:Y:S01]  /*00a0*/  USHF.L.U32 UR4, UR4, 0x5, URZ ;  /* 0x0000000504047899 */ /* 0x010fe200080006ff */
[----:B-1----:R-:W-:-:S04]  /*00b0*/  IMAD.WIDE.U32 R2, R5, R6, RZ ;  /* 0x0000000605027225 */ /* 0x002fc800078e00ff */
[----:B------:R-:W-:Y:S01]  /*00c0*/  IMAD R9, R5, R7, R3 ;  /* 0x0000000705097224 */ /* 0x000fe200078e0203 */
[----:B------:R-:W-:-:S04]  /*00d0*/  SHF.L.U32 R3, R2, 0x5, RZ ;  /* 0x0000000502037819 */ /* 0x000fc800000006ff */
[----:B------:R-:W-:Y:S02]  /*00e0*/  SHF.L.U64.HI R0, R2, 0x5, R9 ;  /* 0x0000000502007819 */ /* 0x000fe40000010209 */
[----:B--23--:R-:W-:Y:S05]  /*00f0*/  @!P0 BRA `(.L_x_3) ;  /* 0x0000000400e48947 */ /* 0x00cfea0003800000 */
[C---:B------:R-:W-:Y:S01]  /*0100*/  LEA R8, P0, R5.reuse, R18, 0x5 ;  /* 0x0000001205087211 */ /* 0x040fe200078028ff */
[----:B------:R-:W0:Y:S01]  /*0110*/  S2UR UR7, SR_CgaCtaId ;  /* 0x00000000000779c3 */ /* 0x000e220000008800 */
[----:B------:R-:W1:Y:S01]  /*0120*/  LDCU.128 UR12, c[0x0][0x380] ;  /* 0x00007000ff0c77ac */ /* 0x000e620008000c00 */
[----:B------:R-:W-:Y:S02]  /*0130*/  MOV R25, RZ ;  /* 0x000000ff00197202 */ /* 0x000fe40000000f00 */
[----:B------:R-:W-:Y:S01]  /*0140*/  LEA.HI.X R5, R5, RZ, RZ, 0x5, P0 ;  /* 0x000000ff05057211 */ /* 0x000fe200000f2cff */
[----:B------:R-:W-:Y:S01]  /*0150*/  UMOV UR5, 0x400 ;  /* 0x0000040000057882 */ /* 0x000fe20000000000 */
[----:B------:R-:W-:Y:S01]  /*0160*/  MOV R23, RZ ;  /* 0x000000ff00177202 */ /* 0x000fe20000000f00 */
[----:B------:R-:W-:Y:S01]  /*0170*/  UIADD3 UR6, UPT, UPT, UR5, 0x1000, URZ ;  /* 0x0000100005067890 */ /* 0x000fe2000fffe0ff */
[----:B------:R-:W-:Y:S01]  /*0180*/  MOV R16, R3 ;  /* 0x0000000300107202 */ /* 0x000fe20000000f00 */
[----:B------:R-:W-:Y:S01]  /*0190*/  IMAD R5, R5, R6, RZ ;  /* 0x0000000605057224 */ /* 0x000fe200078e02ff */
[----:B------:R-:W-:-:S03]  /*01a0*/  MOV R17, R0 ;  /* 0x0000000000117202 */ /* 0x000fc60000000f00 */
[C---:B------:R-:W-:Y:S02]  /*01b0*/  IMAD R5, R8.reuse, R7, R5 ;  /* 0x0000000708057224 */ /* 0x040fe400078e0205 */
[----:B------:R-:W-:-:S05]  /*01c0*/  IMAD.WIDE.U32 R8, R8, R6, RZ ;  /* 0x0000000608087225 */ /* 0x000fca00078e00ff */
[----:B------:R-:W-:Y:S01]  /*01d0*/  IADD3 R9, PT, PT, R9, R5, RZ ;  /* 0x0000000509097210 */ /* 0x000fe20007ffe0ff */
[----:B------:R-:W-:Y:S01]  /*01e0*/  IMAD.WIDE.U32 R4, R18, R6, R24 ;  /* 0x0000000612047225 */ /* 0x000fe200078e0018 */
[C---:B------:R-:W-:Y:S02]  /*01f0*/  SHF.L.U32 R10, R8.reuse, 0x2, RZ ;  /* 0x00000002080a7819 */ /* 0x040fe400000006ff */
[----:B------:R-:W-:Y:S01]  /*0200*/  SHF.L.U64.HI R11, R8, 0x2, R9 ;  /* 0x00000002080b7819 */ /* 0x000fe20000010209 */
[----:B------:R-:W-:Y:S01]  /*0210*/  IMAD R2, R18, R7, R5 ;  /* 0x0000000712027224 */ /* 0x000fe200078e0205 */
[----:B------:R-:W-:Y:S01]  /*0220*/  IADD3 R13, P0, PT, R4, UR4, RZ ;  /* 0x00000004040d7c10 */ /* 0x000fe2000ff1e0ff */
[----:B0-----:R-:W-:Y:S01]  /*0230*/  ULEA UR5, UR7, UR5, 0x18 ;  /* 0x0000000507057291 */ /* 0x001fe2000f8ec0ff */
[----:B------:R-:W-:Y:S02]  /*0240*/  IMAD.WIDE.U32 R4, R24, 0x4, R10 ;  /* 0x0000000418047825 */ /* 0x000fe400078e000a */
[----:B------:R-:W-:Y:S01]  /*0250*/  IADD3.X R2, PT, PT, RZ, R2, RZ, P0, !PT ;  /* 0x00000002ff027210 */ /* 0x000fe200007fe4ff */
[----:B------:R-:W-:Y:S01]  /*0260*/  ULEA UR6, UR7, UR6, 0x18 ;  /* 0x0000000607067291 */ /* 0x000fe2000f8ec0ff */
[----:B-1----:R-:W-:-:S02]  /*0270*/  LEA R12, P1, R13, UR14, 0x2 ;  /* 0x0000000e0d0c7c11 */ /* 0x002fc4000f8210ff */
[----:B------:R-:W-:Y:S02]  /*0280*/  IADD3 R14, P0, PT, R4, UR12, RZ ;  /* 0x0000000c040e7c10 */ /* 0x000fe4000ff1e0ff */
[----:B------:R-:W-:Y:S02]  /*0290*/  LEA R22, R18, UR5, 0x2 ;  /* 0x0000000512167c11 */ /* 0x000fe4000f8e10ff */
[----:B------:R-:W-:Y:S02]  /*02a0*/  IADD3.X R15, PT, PT, R5, UR13, RZ, P0, !PT ;  /* 0x0000000d050f7c10 */ /* 0x000fe400087fe4ff */
[----:B------:R-:W-:Y:S02]  /*02b0*/  IADD3 R5, P0, PT, R3, R6, RZ ;  /* 0x0000000603057210 */ /* 0x000fe40007f1e0ff */
[----:B------:R-:W-:Y:S02]  /*02c0*/  LEA R21, R24, UR6, 0x7 ;  /* 0x0000000618157c11 */ /* 0x000fe4000f8e38ff */
[----:B------:R-:W-:-:S02]  /*02d0*/  LEA.HI.X R13, R13, UR15, R2, 0x2, P1 ;  /* 0x0000000f0d0d7c11 */ /* 0x000fc400088f1402 */
[----:B------:R-:W-:Y:S02]  /*02e0*/  SHF.L.U64.HI R2, R6, 0x7, R7 ;  /* 0x0000000706027819 */ /* 0x000fe40000010207 */
[----:B------:R-:W-:Y:S02]  /*02f0*/  IADD3.X R4, PT, PT, R0, R7, RZ, P0, !PT ;  /* 0x0000000700047210 */ /* 0x000fe400007fe4ff */
[----:B------:R-:W-:Y:S02]  /*0300*/  LEA R20, R24, R22, 0x7 ;  /* 0x0000001618147211 */ /* 0x000fe400078e38ff */
[----:B------:R-:W-:-:S07]  /*0310*/  LEA R19, R18, R21, 0x2 ;  /* 0x0000001512137211 */ /* 0x000fce00078e10ff */
.L_x_4:
[----:B------:R0:W2:Y:S04]  /*0320*/  LDG.E R27, desc[UR8][R14.64] ;  /* 0x000000080e1b7981 */ /* 0x0000a8000c1e1900 */
[----:B------:R1:W3:Y:S01]  /*0330*/  LDG.E R28, desc[UR8][R12.64] ;  /* 0x000000080c1c7981 */ /* 0x0002e2000c1e1900 */
[----:B------:R-:W-:-:S04]  /*0340*/  IADD3 R16, P0, PT, R16, 0x20, RZ ;  /* 0x0000002010107810 */ /* 0x000fc80007f1e0ff */
[----:B------:R-:W-:Y:S02]  /*0350*/  IADD3.X R17, PT, PT, RZ, R17, RZ, P0, !PT ;  /* 0x00000011ff117210 */ /* 0x000fe400007fe4ff */
[----:B------:R-:W-:Y:S02]  /*0360*/  ISETP.GE.U32.AND P0, PT, R16, R5, PT ;  /* 0x000000051000720c */ /* 0x000fe40003f06070 */
[----:B0-----:R-:W-:Y:S02]  /*0370*/  IADD3 R14, P1, PT, R14, 0x80, RZ ;  /* 0x000000800e0e7810 */ /* 0x001fe40007f3e0ff */
[----:B------:R-:W-:Y:S02]  /*0380*/  ISETP.GE.AND.EX P0, PT, R17, R4, PT, P0 ;  /* 0x000000041100720c */ /* 0x000fe40003f06300 */
[----:B-1----:R-:W-:Y:S02]  /*0390*/  LEA R12, P2, R6, R12, 0x7 ;  /* 0x0000000c060c7211 */ /* 0x002fe400078438ff */
[----:B------:R-:W-:-:S02]  /*03a0*/  IADD3.X R15, PT, PT, RZ, R15, RZ, P1, !PT ;  /* 0x0000000fff0f7210 */ /* 0x000fc40000ffe4ff */
[----:B------:R-:W-:Y:S01]  /*03b0*/  IADD3.X R13, PT, PT, R13, R2, RZ, P2, !PT ;  /* 0x000000020d0d7210 */ /* 0x000fe200017fe4ff */
[----:B--2---:R-:W-:Y:S04]  /*03c0*/  STS [R20], R27 ;  /* 0x0000001b14007388 */ /* 0x004fe80000000800 */
[----:B---3--:R-:W-:Y:S01]  /*03d0*/  STS [R19], R28 ;  /* 0x0000001c13007388 */ /* 0x008fe20000000800 */
[----:B------:R-:W-:Y:S06]  /*03e0*/  BAR.SYNC.DEFER_BLOCKING 0x0 ;  /* 0x0000000000007b1d */ /* 0x000fec0000010000 */
[----:B------:R-:W-:Y:S04]  /*03f0*/  LDS R29, [R22] ;  /* 0x00000000161d7984 */ /* 0x000fe80000000800 */
[----:B------:R-:W0:Y:S04]  /*0400*/  LDS.128 R8, [R21] ;  /* 0x0000000015087984 */ /* 0x000e280000000c00 */
[----:B------:R-:W1:Y:S04]  /*0410*/  LDS R26, [R22+0x80] ;  /* 0x00008000161a7984 */ /* 0x000e680000000800 */
[----:B------:R-:W-:Y:S01]  /*0420*/  LDS R27, [R22+0xf80] ;  /* 0x000f8000161b7984 */ /* 0x000fe20000000800 */
[----:B0-----:R-:W-:-:S03]  /*0430*/  FFMA R29, R29, R8, R23 ;  /* 0x000000081d1d7223 */ /* 0x001fc60000000017 */
[----:B------:R-:W0:Y:S01]  /*0440*/  LDS R23, [R22+0x100] ;  /* 0x0001000016177984 */ /* 0x000e220000000800 */
[----:B-1----:R-:W-:-:S03]  /*0450*/  FFMA R9, R26, R9, R29 ;  /* 0x000000091a097223 */ /* 0x002fc6000000001d */
[----:B------:R-:W1:Y:S04]  /*0460*/  LDS R8, [R22+0x180] ;  /* 0x0001800016087984 */ /* 0x000e680000000800 */
[----:B------:R-:W-:Y:S01]  /*0470*/  LDS R26, [R22+0x280] ;  /* 0x00028000161a7984 */ /* 0x000fe20000000800 */
[----:B0-----:R-:W-:-:S03]  /*0480*/  FFMA R9, R23, R10, R9 ;  /* 0x0000000a17097223 */ /* 0x001fc60000000009 */
[----:B------:R-:W-:Y:S01]  /*0490*/  LDS R23, [R22+0x200] ;  /* 0x0002000016177984 */ /* 0x000fe20000000800 */
[----:B-1----:R-:W-:-:S03]  /*04a0*/  FFMA R28, R8, R11, R9 ;  /* 0x0000000b081c7223 */ /* 0x002fc60000000009 */
[----:B------:R-:W0:Y:S02]  /*04b0*/  LDS.128 R8, [R21+0x10] ;  /* 0x0000100015087984 */ /* 0x000e240000000c00 */
[----:B0-----:R-:W-:Y:S02]  /*04c0*/  FFMA R23, R23, R8, R28 ;  /* 0x0000000817177223 */ /* 0x001fe4000000001c */
[----:B------:R-:W0:Y:S02]  /*04d0*/  LDS R28, [R22+0x300] ;  /* 0x00030000161c7984 */ /* 0x000e240000000800 */
[----:B------:R-:W-:Y:S02]  /*04e0*/  FFMA R9, R26, R9, R23 ;  /* 0x000000091a097223 */ /* 0x000fe40000000017 */
[----:B------:R-:W1:Y:S04]  /*04f0*/  LDS R8, [R22+0x380] ;  /* 0x0003800016087984 */ /* 0x000e680000000800 */
[----:B------:R-:W-:Y:S04]  /*0500*/  LDS R23, [R22+0x400] ;  /* 0x0004000016177984 */ /* 0x000fe80000000800 */
[----:B------:R-:W-:Y:S01]  /*0510*/  LDS R26, [R22+0x480] ;  /* 0x00048000161a7984 */ /* 0x000fe20000000800 */
[----:B0-----:R-:W-:-:S04]  /*0520*/  FFMA R9, R28, R10, R9 ;  /* 0x0000000a1c097223 */ /* 0x001fc80000000009 */
[----:B-1----:R-:W-:Y:S02]  /*0530*/  FFMA R28, R8, R11, R9 ;  /* 0x0000000b081c7223 */ /* 0x002fe40000000009 */
        /* <DEDUP_REMOVED lines=48> */
[----:B------:R-:W-:-:S04]  /*0840*/  FFMA R9, R26, R9, R23 ;  /* 0x000000091a097223 */ /* 0x000fc80000000017 */
[----:B0-----:R-:W-:-:S04]  /*0850*/  FFMA R8, R8, R10, R9 ;  /* 0x0000000a08087223 */ /* 0x001fc80000000009 */
[----:B------:R-:W-:Y:S01]  /*0860*/  FFMA R23, R27, R11, R8 ;  /* 0x0000000b1b177223 */ /* 0x000fe20000000008 */
[----:B------:R-:W-:Y:S06]  /*0870*/  BAR.SYNC.DEFER_BLOCKING 0x0 ;  /* 0x0000000000007b1d */ /* 0x000fec0000010000 */
[----:B------:R-:W-:Y:S05]  /*0880*/  @!P0 BRA `(.L_x_4) ;  /* 0xfffffff800a48947 */ /* 0x000fea000383ffff */
.L_x_3:
[----:B------:R-:W0:Y:S01]  /*0890*/  LDCU.64 UR6, c[0x0][0x390] ;  /* 0x00007200ff0677ac */ /* 0x000e220008000a00 */
[----:B------:R-:W-:Y:S02]  /*08a0*/  IADD3 R4, PT, PT, R24, UR4, RZ ;  /* 0x0000000418047c10 */ /* 0x000fe4000fffe0ff */
[----:B------:R-:W-:-:S03]  /*08b0*/  MOV R5, RZ ;  /* 0x000000ff00057202 */ /* 0x000fc60000000f00 */
[----:B------:R-:W-:-:S04]  /*08c0*/  IMAD.WIDE.U32 R4, R18, R6, R4 ;  /* 0x0000000612047225 */ /* 0x000fc800078e0004 */
[----:B------:R-:W-:Y:S01]  /*08d0*/  IMAD R7, R18, R7, R5 ;  /* 0x0000000712077224 */ /* 0x000fe200078e0205 */
[----:B------:R-:W-:-:S04]  /*08e0*/  IADD3 R3, P0, PT, R3, R4, RZ ;  /* 0x0000000403037210 */ /* 0x000fc80007f1e0ff */
[----:B------:R-:W-:Y:S02]  /*08f0*/  IADD3.X R0, PT, PT, R7, R0, RZ, P0, !PT ;  /* 0x0000000007007210 */ /* 0x000fe400007fe4ff */
[----:B0-----:R-:W-:-:S04]  /*0900*/  LEA R2, P0, R3, UR6, 0x2 ;  /* 0x0000000603027c11 */ /* 0x001fc8000f8010ff */
[----:B------:R-:W-:-:S05]  /*0910*/  LEA.HI.X R3, R3, UR7, R0, 0x2, P0 ;  /* 0x0000000703037c11 */ /* 0x000fca00080f1400 */
[----:B------:R-:W-:Y:S01]  /*0920*/  STG.E desc[UR8][R2.64], R23 ;  /* 0x0000001702007986 */ /* 0x000fe2000c101908 */
[----:B------:R-:W-:Y:S05]  /*0930*/  EXIT ;  /* 0x000000000000794d */ /* 0x000fea0003800000 */
.L_x_5:
        /* <DEDUP_REMOVED lines=12> */
.L_x_8:


//--------------------- .nv.shared.reserved.0     --------------------------
	.section	.nv.shared.reserved.0,"aw",@nobits
	.weak		__nv_reservedSMEM_offset_0_alias
	.size		__nv_reservedSMEM_offset_0_alias, 0, 64
	.other		__nv_reservedSMEM_offset_0_alias,@"STO_CUDA_RESERVED_SHARED STV_DEFAULT"
__nv_reservedSMEM_offset_0_alias:
	.zero		0
	.zero		64


//--------------------- .nv.global                --------------------------
	.section	.nv.global,"aw",@nobits
.nv.global:
	.type		_ZN34_INTERNAL_3673c6f2_4_k_cu_e6dd36d46thrust24THRUST_300001_SM_1000_NS3seqE,@object
	.size		_ZN34_INTERNAL_3673c6f2_4_k_cu_e6dd36d46thrust24THRUST_300001_SM_1000_NS3seqE,(_ZN34_INTERNAL_3673c6f2_4_k_cu_e6dd36d44cuda3std3__48in_placeE - _ZN34_INTERNAL_3673c6f2_4_k_cu_e6dd36d46thrust24THRUST_300001_SM_1000_NS3seqE)
_ZN34_INTERNAL_3673c6f2_4_k_cu_e6dd36d46thrust24THRUST_300001_SM_1000_NS3seqE:
	.zero		1
	.type		_ZN34_INTERNAL_3673c6f2_4_k_cu_e6dd36d44cuda3std3__48in_placeE,@object
	.size		_ZN34_INTERNAL_3673c6f2_4_k_cu_e6dd36d44cuda3std3__48in_placeE,(_ZN34_INTERNAL_3673c6f2_4_k_cu_e6dd36d44cuda3std6ranges3__45__cpo4sizeE - _ZN34_INTERNAL_3673c6f2_4_k_cu_e6dd36d44cuda3std3__48in_placeE)
_ZN34_INTERNAL_3673c6f2_4_k_cu_e6dd36d44cuda3std3__48in_placeE:
	.zero		1
	.type		_ZN34_INTERNAL_3673c6f2_4_k_cu_e6dd36d44cuda3std6ranges3__45__cpo4sizeE,@object
	.size		_ZN34_INTERNAL_3673c6f2_4_k_cu_e6dd36d44cuda3std6ranges3__45__cpo4sizeE,(_ZN34_INTERNAL_3673c6f2_4_k_cu_e6dd36d46thrust24THRUST_300001_SM_1000_NS12placeholders2_3E - _ZN34_INTERNAL_3673c6f2_4_k_cu_e6dd36d44cuda3std6ranges3__45__cpo4sizeE)
_ZN34_INTERNAL_3673c6f2_4_k_cu_e6dd36d44cuda3std6ranges3__45__cpo4sizeE:
	.zero		1
	.type		_ZN34_INTERNAL_3673c6f2_4_k_cu_e6dd36d46thrust24THRUST_300001_SM_1000_NS12placeholders2_3E,@object
	.size		_ZN34_INTERNAL_3673c6f2_4_k_cu_e6dd36d46thrust24THRUST_300001_SM_1000_NS12placeholders2_3E,(_ZN34_INTERNAL_3673c6f2_4_k_cu_e6dd36d44cuda3std3__45__cpo6cbeginE - _ZN34_INTERNAL_3673c6f2_4_k_cu_e6dd36d46thrust24THRUST_300001_SM_1000_NS12placeholders2_3E)
_ZN34_INTERNAL_3673c6f2_4_k_cu_e6dd36d46thrust24THRUST_300001_SM_1000_NS12placeholders2_3E:
	.zero		1
	.type		_ZN34_INTERNAL_3673c6f2_4_k_cu_e6dd36d44cuda3std3__45__cpo6cbeginE,@object
	.size		_ZN34_INTERNAL_3673c6f2_4_k_cu_e6dd36d44cuda3std3__45__cpo6cbeginE,(_ZN34_INTERNAL_3673c6f2_4_k_cu_e6dd36d44cuda3std6ranges3__45__cpo6cbeginE - _ZN34_INTERNAL_3673c6f2_4_k_cu_e6dd36d44cuda3std3__45__cpo6cbeginE)
_ZN34_INTERNAL_3673c6f2_4_k_cu_e6dd36d44cuda3std3__45__cpo6cbeginE:
	.zero		1
	.type		_ZN34_INTERNAL_3673c6f2_4_k_cu_e6dd36d44cuda3std6ranges3__45__cpo6cbeginE,@object
	.size		_ZN34_INTERNAL_3673c6f2_4_k_cu_e6dd36d44cuda3std6ranges3__45__cpo6cbeginE,(_ZN34_INTERNAL_3673c6f2_4_k_cu_e6dd36d46thrust24THRUST_300001_SM_1000_NS12placeholders2_7E - _ZN34_INTERNAL_3673c6f2_4_k_cu_e6dd36d44cuda3std6ranges3__45__cpo6cbeginE)
_ZN34_INTERNAL_3673c6f2_4_k_cu_e6dd36d44cuda3std6ranges3__45__cpo6cbeginE:
	.zero		1
	.type		_ZN34_INTERNAL_3673c6f2_4_k_cu_e6dd36d46thrust24THRUST_300001_SM_1000_NS12placeholders2_7E,@object
	.size		_ZN34_INTERNAL_3673c6f2_4_k_cu_e6dd36d46thrust24THRUST_300001_SM_1000_NS12placeholders2_7E,(_ZN34_INTERNAL_3673c6f2_4_k_cu_e6dd36d44cuda3std3__45__cpo7crbeginE - _ZN34_INTERNAL_3673c6f2_4_k_cu_e6dd36d46thrust24THRUST_300001_SM_1000_NS12placeholders2_7E)
_ZN34_INTERNAL_3673c6f2_4_k_cu_e6dd36d46thrust24THRUST_300001_SM_1000_NS12placeholders2_7E:
	.zero		1
	.type		_ZN34_INTERNAL_3673c6f2_4_k_cu_e6dd36d44cuda3std3__45__cpo7crbeginE,@object
	.size		_ZN34_INTERNAL_3673c6f2_4_k_cu_e6dd36d44cuda3std3__45__cpo7crbeginE,(_ZN34_INTERNAL_3673c6f2_4_k_cu_e6dd36d44cuda3std6ranges3__45__cpo4nextE - _ZN34_INTERNAL_3673c6f2_4_k_cu_e6dd36d44cuda3std3__45__cpo7crbeginE)
_ZN34_INTERNAL_3673c6f2_4_k_cu_e6dd36d44cuda3std3__45__cpo7crbeginE:
	.zero		1
	.type		_ZN34_INTERNAL_3673c6f2_4_k_cu_e6dd36d44cuda3std6ranges3__45__cpo4nextE,@object
	.size		_ZN34_INTERNAL_3673c6f2_4_k_cu_e6dd36d44cuda3std6ranges3__45__cpo4nextE,(_ZN34_INTERNAL_3673c6f2_4_k_cu_e6dd36d44cuda3std6ranges3__45__cpo4swapE - _ZN34_INTERNAL_3673c6f2_4_k_cu_e6dd36d44cuda3std6ranges3__45__cpo4nextE)
_ZN34_INTERNAL_3673c6f2_4_k_cu_e6dd36d44cuda3std6ranges3__45__cpo4nextE:
	.zero		1
	.type		_ZN34_INTERNAL_3673c6f2_4_k_cu_e6dd36d44cuda3std6ranges3__45__cpo4swapE,@object
	.size		_ZN34_INTERNAL_3673c6f2_4_k_cu_e6dd36d44cuda3std6ranges3__45__cpo4swapE,(_ZN34_INTERNAL_3673c6f2_4_k_cu_e6dd36d46thrust24THRUST_300001_SM_1000_NS8cuda_cub10par_nosyncE - _ZN34_INTERNAL_3673c6f2_4_k_cu_e6dd36d44cuda3std6ranges3__45__cpo4swapE)
_ZN34_INTERNAL_3673c6f2_4_k_cu_e6dd36d44cuda3std6ranges3__45__cpo4swapE:
	.zero		1
	.type		_ZN34_INTERNAL_3673c6f2_4_k_cu_e6dd36d46thrust24THRUST_300001_SM_1000_NS8cuda_cub10par_nosyncE,@object
	.size		_ZN34_INTERNAL_3673c6f2_4_k_cu_e6dd36d46thrust24THRUST_300001_SM_1000_NS8cuda_cub10par_nosyncE,(_ZN34_INTERNAL_3673c6f2_4_k_cu_e6dd36d46thrust24THRUST_300001_SM_1000_NS12placeholders2_9E - _ZN34_INTERNAL_3673c6f2_4_k_cu_e6dd36d46thrust24THRUST_300001_SM_1000_NS8cuda_cub10par_nosyncE)
_ZN34_INTERNAL_3673c6f2_4_k_cu_e6dd36d46thrust24THRUST_300001_SM_1000_NS8cuda_cub10par_nosyncE:
	.zero		1
	.type		_ZN34_INTERNAL_3673c6f2_4_k_cu_e6dd36d46thrust24THRUST_300001_SM_1000_NS12placeholders2_9E,@object
	.size		_ZN34_INTERNAL_3673c6f2_4_k_cu_e6dd36d46thrust24THRUST_300001_SM_1000_NS12placeholders2_9E,(_ZN34_INTERNAL_3673c6f2_4_k_cu_e6dd36d44cuda3std3__436_GLOBAL__N__3673c6f2_4_k_cu_e6dd36d46ignoreE - _ZN34_INTERNAL_3673c6f2_4_k_cu_e6dd36d46thrust24THRUST_300001_SM_1000_NS12placeholders2_9E)
_ZN34_INTERNAL_3673c6f2_4_k_cu_e6dd36d46thrust24THRUST_300001_SM_1000_NS12placeholders2_9E:
	.zero		1
	.type		_ZN34_INTERNAL_3673c6f2_4_k_cu_e6dd36d44cuda3std3__436_GLOBAL__N__3673c6f2_4_k_cu_e6dd36d46ignoreE,@object
	.size		_ZN34_INTERNAL_3673c6f2_4_k_cu_e6dd36d44cuda3std3__436_GLOBAL__N__3673c6f2_4_k_cu_e6dd36d46ignoreE,(_ZN34_INTERNAL_3673c6f2_4_k_cu_e6dd36d44cuda3std6ranges3__45__cpo4dataE - _ZN34_INTERNAL_3673c6f2_4_k_cu_e6dd36d44cuda3std3__436_GLOBAL__N__3673c6f2_4_k_cu_e6dd36d46ignoreE)
_ZN34_INTERNAL_3673c6f2_4_k_cu_e6dd36d44cuda3std3__436_GLOBAL__N__3673c6f2_4_k_cu_e6dd36d46ignoreE:
	.zero		1
	.type		_ZN34_INTERNAL_3673c6f2_4_k_cu_e6dd36d44cuda3std6ranges3__45__cpo4dataE,@object
	.size		_ZN34_INTERNAL_3673c6f2_4_k_cu_e6dd36d44cuda3std6ranges3__45__cpo4dataE,(_ZN34_INTERNAL_3673c6f2_4_k_cu_e6dd36d46thrust24THRUST_300001_SM_1000_NS12placeholders2_1E - _ZN34_INTERNAL_3673c6f2_4_k_cu_e6dd36d44cuda3std6ranges3__45__cpo4dataE)
_ZN34_INTERNAL_3673c6f2_4_k_cu_e6dd36d44cuda3std6ranges3__45__cpo4dataE:
	.zero		1
	.type		_ZN34_INTERNAL_3673c6f2_4_k_cu_e6dd36d46thrust24THRUST_300001_SM_1000_NS12placeholders2_1E,@object
	.size		_ZN34_INTERNAL_3673c6f2_4_k_cu_e6dd36d46thrust24THRUST_300001_SM_1000_NS12placeholders2_1E,(_ZN34_INTERNAL_3673c6f2_4_k_cu_e6dd36d44cuda3std3__45__cpo5beginE - _ZN34_INTERNAL_3673c6f2_4_k_cu_e6dd36d46thrust24THRUST_300001_SM_1000_NS12placeholders2_1E)
_ZN34_INTERNAL_3673c6f2_4_k_cu_e6dd36d46thrust24THRUST_300001_SM_1000_NS12placeholders2_1E:
	.zero		1
	.type		_ZN34_INTERNAL_3673c6f2_4_k_cu_e6dd36d44cuda3std3__45__cpo5beginE,@object
	.size		_ZN34_INTERNAL_3673c6f2_4_k_cu_e6dd36d44cuda3std3__45__cpo5beginE,(_ZN34_INTERNAL_3673c6f2_4_k_cu_e6dd36d44cuda3std6ranges3__45__cpo5beginE - _ZN34_INTERNAL_3673c6f2_4_k_cu_e6dd36d44cuda3std3__45__cpo5beginE)
_ZN34_INTERNAL_3673c6f2_4_k_cu_e6dd36d44cuda3std3__45__cpo5beginE:
	.zero		1
	.type		_ZN34_INTERNAL_3673c6f2_4_k_cu_e6dd36d44cuda3std6ranges3__45__cpo5beginE,@object
	.size		_ZN34_INTERNAL_3673c6f2_4_k_cu_e6dd36d44cuda3std6ranges3__45__cpo5beginE,(_ZN34_INTERNAL_3673c6f2_4_k_cu_e6dd36d46thrust24THRUST_300001_SM_1000_NS12placeholders2_5E - _ZN34_INTERNAL_3673c6f2_4_k_cu_e6dd36d44cuda3std6ranges3__45__cpo5beginE)
_ZN34_INTERNAL_3673c6f2_4_k_cu_e6dd36d44cuda3std6ranges3__45__cpo5beginE:
	.zero		1
	.type		_ZN34_INTERNAL_3673c6f2_4_k_cu_e6dd36d46thrust24THRUST_300001_SM_1000_NS12placeholders2_5E,@object
	.size		_ZN34_INTERNAL_3673c6f2_4_k_cu_e6dd36d46thrust24THRUST_300001_SM_1000_NS12placeholders2_5E,(_ZN34_INTERNAL_3673c6f2_4_k_cu_e6dd36d44cuda3std3__45__cpo6rbeginE - _ZN34_INTERNAL_3673c6f2_4_k_cu_e6dd36d46thrust24THRUST_300001_SM_1000_NS12placeholders2_5E)
_ZN34_INTERNAL_3673c6f2_4_k_cu_e6dd36d46thrust24THRUST_300001_SM_1000_NS12placeholders2_5E:
	.zero		1
	.type		_ZN34_INTERNAL_3673c6f2_4_k_cu_e6dd36d44cuda3std3__45__cpo6rbeginE,@object
	.size		_ZN34_INTERNAL_3673c6f2_4_k_cu_e6dd36d44cuda3std3__45__cpo6rbeginE,(_ZN34_INTERNAL_3673c6f2_4_k_cu_e6dd36d44cuda3std6ranges3__45__cpo7advanceE - _ZN34_INTERNAL_3673c6f2_4_k_cu_e6dd36d44cuda3std3__45__cpo6rbeginE)
_ZN34_INTERNAL_3673c6f2_4_k_cu_e6dd36d44cuda3std3__45__cpo6rbeginE:
	.zero		1
	.type		_ZN34_INTERNAL_3673c6f2_4_k_cu_e6dd36d44cuda3std6ranges3__45__cpo7advanceE,@object
	.size		_ZN34_INTERNAL_3673c6f2_4_k_cu_e6dd36d44cuda3std6ranges3__45__cpo7advanceE,(_ZN34_INTERNAL_3673c6f2_4_k_cu_e6dd36d44cuda3std3__47nulloptE - _ZN34_INTERNAL_3673c6f2_4_k_cu_e6dd36d44cuda3std6ranges3__45__cpo7advanceE)
_ZN34_INTERNAL_3673c6f2_4_k_cu_e6dd36d44cuda3std6ranges3__45__cpo7advanceE:
	.zero		1
	.type		_ZN34_INTERNAL_3673c6f2_4_k_cu_e6dd36d44cuda3std3__47nulloptE,@object
	.size		_ZN34_INTERNAL_3673c6f2_4_k_cu_e6dd36d44cuda3std3__47nulloptE,(_ZN34_INTERNAL_3673c6f2_4_k_cu_e6dd36d44cuda3std6ranges3__45__cpo8distanceE - _ZN34_INTERNAL_3673c6f2_4_k_cu_e6dd36d44cuda3std3__47nulloptE)
_ZN34_INTERNAL_3673c6f2_4_k_cu_e6dd36d44cuda3std3__47nulloptE:
	.zero		1
	.type		_ZN34_INTERNAL_3673c6f2_4_k_cu_e6dd36d44cuda3std6ranges3__45__cpo8distanceE,@object
	.size		_ZN34_INTERNAL_3673c6f2_4_k_cu_e6dd36d44cuda3std6ranges3__45__cpo8distanceE,(_ZN34_INTERNAL_3673c6f2_4_k_cu_e6dd36d46thrust24THRUST_300001_SM_1000_NS12placeholders3_10E - _ZN34_INTERNAL_3673c6f2_4_k_cu_e6dd36d44cuda3std6ranges3__45__cpo8distanceE)
_ZN34_INTERNAL_3673c6f2_4_k_cu_e6dd36d44cuda3std6ranges3__45__cpo8distanceE:
	.zero		1
	.type		_ZN34_INTERNAL_3673c6f2_4_k_cu_e6dd36d46thrust24THRUST_300001_SM_1000_NS12placeholders3_10E,@object
	.size		_ZN34_INTERNAL_3673c6f2_4_k_cu_e6dd36d46thrust24THRUST_300001_SM_1000_NS12placeholders3_10E,(_ZN34_INTERNAL_3673c6f2_4_k_cu_e6dd36d44cuda3std3__419piecewise_constructE - _ZN34_INTERNAL_3673c6f2_4_k_cu_e6dd36d46thrust24THRUST_300001_SM_1000_NS12placeholders3_10E)
_ZN34_INTERNAL_3673c6f2_4_k_cu_e6dd36d46thrust24THRUST_300001_SM_1000_NS12placeholders3_10E:
	.zero		1
	.type		_ZN34_INTERNAL_3673c6f2_4_k_cu_e6dd36d44cuda3std3__419piecewise_constructE,@object
	.size		_ZN34_INTERNAL_3673c6f2_4_k_cu_e6dd36d44cuda3std3__419piecewise_constructE,(_ZN34_INTERNAL_3673c6f2_4_k_cu_e6dd36d44cuda3std6ranges3__45__cpo5cdataE - _ZN34_INTERNAL_3673c6f2_4_k_cu_e6dd36d44cuda3std3__419piecewise_constructE)
_ZN34_INTERNAL_3673c6f2_4_k_cu_e6dd36d44cuda3std3__419piecewise_constructE:
	.zero		1
	.type		_ZN34_INTERNAL_3673c6f2_4_k_cu_e6dd36d44cuda3std6ranges3__45__cpo5cdataE,@object
	.size		_ZN34_INTERNAL_3673c6f2_4_k_cu_e6dd36d44cuda3std6ranges3__45__cpo5cdataE,(_ZN34_INTERNAL_3673c6f2_4_k_cu_e6dd36d46thrust24THRUST_300001_SM_1000_NS12placeholders2_2E - _ZN34_INTERNAL_3673c6f2_4_k_cu_e6dd36d44cuda3std6ranges3__45__cpo5cdataE)
_ZN34_INTERNAL_3673c6f2_4_k_cu_e6dd36d44cuda3std6ranges3__45__cpo5cdataE:
	.zero		1
	.type		_ZN34_INTERNAL_3673c6f2_4_k_cu_e6dd36d46thrust24THRUST_300001_SM_1000_NS12placeholders2_2E,@object
	.size		_ZN34_INTERNAL_3673c6f2_4_k_cu_e6dd36d46thrust24THRUST_300001_SM_1000_NS12placeholders2_2E,(_ZN34_INTERNAL_3673c6f2_4_k_cu_e6dd36d44cuda3std3__45__cpo3endE - _ZN34_INTERNAL_3673c6f2_4_k_cu_e6dd36d46thrust24THRUST_300001_SM_1000_NS12placeholders2_2E)
_ZN34_INTERNAL_3673c6f2_4_k_cu_e6dd36d46thrust24THRUST_300001_SM_1000_NS12placeholders2_2E:
	.zero		1
	.type		_ZN34_INTERNAL_3673c6f2_4_k_cu_e6dd36d44cuda3std3__45__cpo3endE,@object
	.size		_ZN34_INTERNAL_3673c6f2_4_k_cu_e6dd36d44cuda3std3__45__cpo3endE,(_ZN34_INTERNAL_3673c6f2_4_k_cu_e6dd36d44cuda3std6ranges3__45__cpo3endE - _ZN34_INTERNAL_3673c6f2_4_k_cu_e6dd36d44cuda3std3__45__cpo3endE)
_ZN34_INTERNAL_3673c6f2_4_k_cu_e6dd36d44cuda3std3__45__cpo3endE:
	.zero		1
	.type		_ZN34_INTERNAL_3673c6f2_4_k_cu_e6dd36d44cuda3std6ranges3__45__cpo3endE,@object
	.size		_ZN34_INTERNAL_3673c6f2_4_k_cu_e6dd36d44cuda3std6ranges3__45__cpo3endE,(_ZN34_INTERNAL_3673c6f2_4_k_cu_e6dd36d46thrust24THRUST_300001_SM_1000_NS12placeholders2_6E - _ZN34_INTERNAL_3673c6f2_4_k_cu_e6dd36d44cuda3std6ranges3__45__cpo3endE)
_ZN34_INTERNAL_3673c6f2_4_k_cu_e6dd36d44cuda3std6ranges3__45__cpo3endE:
	.zero		1
	.type		_ZN34_INTERNAL_3673c6f2_4_k_cu_e6dd36d46thrust24THRUST_300001_SM_1000_NS12placeholders2_6E,@object
	.size		_ZN34_INTERNAL_3673c6f2_4_k_cu_e6dd36d46thrust24THRUST_300001_SM_1000_NS12placeholders2_6E,(_ZN34_INTERNAL_3673c6f2_4_k_cu_e6dd36d44cuda3std3__45__cpo4rendE - _ZN34_INTERNAL_3673c6f2_4_k_cu_e6dd36d46thrust24THRUST_300001_SM_1000_NS12placeholders2_6E)
_ZN34_INTERNAL_3673c6f2_4_k_cu_e6dd36d46thrust24THRUST_300001_SM_1000_NS12placeholders2_6E:
	.zero		1
	.type		_ZN34_INTERNAL_3673c6f2_4_k_cu_e6dd36d44cuda3std3__45__cpo4rendE,@object
	.size		_ZN34_INTERNAL_3673c6f2_4_k_cu_e6dd36d44cuda3std3__45__cpo4rendE,(_ZN34_INTERNAL_3673c6f2_4_k_cu_e6dd36d44cuda3std6ranges3__45__cpo9iter_swapE - _ZN34_INTERNAL_3673c6f2_4_k_cu_e6dd36d44cuda3std3__45__cpo4rendE)
_ZN34_INTERNAL_3673c6f2_4_k_cu_e6dd36d44cuda3std3__45__cpo4rendE:
	.zero		1
	.type		_ZN34_INTERNAL_3673c6f2_4_k_cu_e6dd36d44cuda3std6ranges3__45__cpo9iter_swapE,@object
	.size		_ZN34_INTERNAL_3673c6f2_4_k_cu_e6dd36d44cuda3std6ranges3__45__cpo9iter_swapE,(_ZN34_INTERNAL_3673c6f2_4_k_cu_e6dd36d44cuda3std3__48unexpectE - _ZN34_INTERNAL_3673c6f2_4_k_cu_e6dd36d44cuda3std6ranges3__45__cpo9iter_swapE)
_ZN34_INTERNAL_3673c6f2_4_k_cu_e6dd36d44cuda3std6ranges3__45__cpo9iter_swapE:
	.zero		1
	.type		_ZN34_INTERNAL_3673c6f2_4_k_cu_e6dd36d44cuda3std3__48unexpectE,@object
	.size		_ZN34_INTERNAL_3673c6f2_4_k_cu_e6dd36d44cuda3std3__48unexpectE,(_ZN34_INTERNAL_3673c6f2_4_k_cu_e6dd36d46thrust24THRUST_300001_SM_1000_NS8cuda_cub3parE - _ZN34_INTERNAL_3673c6f2_4_k_cu_e6dd36d44cuda3std3__48unexpectE)
_ZN34_INTERNAL_3673c6f2_4_k_cu_e6dd36d44cuda3std3__48unexpectE:
	.zero		1
	.type		_ZN34_INTERNAL_3673c6f2_4_k_cu_e6dd36d46thrust24THRUST_300001_SM_1000_NS8cuda_cub3parE,@object
	.size		_ZN34_INTERNAL_3673c6f2_4_k_cu_e6dd36d46thrust24THRUST_300001_SM_1000_NS8cuda_cub3parE,(_ZN34_INTERNAL_3673c6f2_4_k_cu_e6dd36d46thrust24THRUST_300001_SM_1000_NS12placeholders2_4E - _ZN34_INTERNAL_3673c6f2_4_k_cu_e6dd36d46thrust24THRUST_300001_SM_1000_NS8cuda_cub3parE)
_ZN34_INTERNAL_3673c6f2_4_k_cu_e6dd36d46thrust24THRUST_300001_SM_1000_NS8cuda_cub3parE:
	.zero		1
	.type		_ZN34_INTERNAL_3673c6f2_4_k_cu_e6dd36d46thrust24THRUST_300001_SM_1000_NS12placeholders2_4E,@object
	.size		_ZN34_INTERNAL_3673c6f2_4_k_cu_e6dd36d46thrust24THRUST_300001_SM_1000_NS12placeholders2_4E,(_ZN34_INTERNAL_3673c6f2_4_k_cu_e6dd36d44cuda3std3__45__cpo4cendE - _ZN34_INTERNAL_3673c6f2_4_k_cu_e6dd36d46thrust24THRUST_300001_SM_1000_NS12placeholders2_4E)
_ZN34_INTERNAL_3673c6f2_4_k_cu_e6dd36d46thrust24THRUST_300001_SM_1000_NS12placeholders2_4E:
	.zero		1
	.type		_ZN34_INTERNAL_3673c6f2_4_k_cu_e6dd36d44cuda3std3__45__cpo4cendE,@object
	.size		_ZN34_INTERNAL_3673c6f2_4_k_cu_e6dd36d44cuda3std3__45__cpo4cendE,(_ZN34_INTERNAL_3673c6f2_4_k_cu_e6dd36d44cuda3std6ranges3__45__cpo4cendE - _ZN34_INTERNAL_3673c6f2_4_k_cu_e6dd36d44cuda3std3__45__cpo4cendE)
_ZN34_INTERNAL_3673c6f2_4_k_cu_e6dd36d44cuda3std3__45__cpo4cendE:
	.zero		1
	.type		_ZN34_INTERNAL_3673c6f2_4_k_cu_e6dd36d44cuda3std6ranges3__45__cpo4cendE,@object
	.size		_ZN34_INTERNAL_3673c6f2_4_k_cu_e6dd36d44cuda3std6ranges3__45__cpo4cendE,(_ZN34_INTERNAL_3673c6f2_4_k_cu_e6dd36d44cuda3std3__420unreachable_sentinelE - _ZN34_INTERNAL_3673c6f2_4_k_cu_e6dd36d44cuda3std6ranges3__45__cpo4cendE)
_ZN34_INTERNAL_3673c6f2_4_k_cu_e6dd36d44cuda3std6ranges3__45__cpo4cendE:
	.zero		1
	.type		_ZN34_INTERNAL_3673c6f2_4_k_cu_e6dd36d44cuda3std3__420unreachable_sentinelE,@object
	.size		_ZN34_INTERNAL_3673c6f2_4_k_cu_e6dd36d44cuda3std3__420unreachable_sentinelE,(_ZN34_INTERNAL_3673c6f2_4_k_cu_e6dd36d44cuda3std6ranges3__45__cpo5ssizeE - _ZN34_INTERNAL_3673c6f2_4_k_cu_e6dd36d44cuda3std3__420unreachable_sentinelE)
_ZN34_INTERNAL_3673c6f2_4_k_cu_e6dd36d44cuda3std3__420unreachable_sentinelE:
	.zero		1
	.type		_ZN34_INTERNAL_3673c6f2_4_k_cu_e6dd36d44cuda3std6ranges3__45__cpo5ssizeE,@object
	.size		_ZN34_INTERNAL_3673c6f2_4_k_cu_e6dd36d44cuda3std6ranges3__45__cpo5ssizeE,(_ZN34_INTERNAL_3673c6f2_4_k_cu_e6dd36d46thrust24THRUST_300001_SM_1000_NS12placeholders2_8E - _ZN34_INTERNAL_3673c6f2_4_k_cu_e6dd36d44cuda3std6ranges3__45__cpo5ssizeE)
_ZN34_INTERNAL_3673c6f2_4_k_cu_e6dd36d44cuda3std6ranges3__45__cpo5ssizeE:
	.zero		1
	.type		_ZN34_INTERNAL_3673c6f2_4_k_cu_e6dd36d46thrust24THRUST_300001_SM_1000_NS12placeholders2_8E,@object
	.size		_ZN34_INTERNAL_3673c6f2_4_k_cu_e6dd36d46thrust24THRUST_300001_SM_1000_NS12placeholders2_8E,(_ZN34_INTERNAL_3673c6f2_4_k_cu_e6dd36d44cuda3std3__45__cpo5crendE - _ZN34_INTERNAL_3673c6f2_4_k_cu_e6dd36d46thrust24THRUST_300001_SM_1000_NS12placeholders2_8E)
_ZN34_INTERNAL_3673c6f2_4_k_cu_e6dd36d46thrust24THRUST_300001_SM_1000_NS12placeholders2_8E:
	.zero		1
	.type		_ZN34_INTERNAL_3673c6f2_4_k_cu_e6dd36d44cuda3std3__45__cpo5crendE,@object
	.size		_ZN34_INTERNAL_3673c6f2_4_k_cu_e6dd36d44cuda3std3__45__cpo5crendE,(_ZN34_INTERNAL_3673c6f2_4_k_cu_e6dd36d44cuda3std6ranges3__45__cpo4prevE - _ZN34_INTERNAL_3673c6f2_4_k_cu_e6dd36d44cuda3std3__45__cpo5crendE)
_ZN34_INTERNAL_3673c6f2_4_k_cu_e6dd36d44cuda3std3__45__cpo5crendE:
	.zero		1
	.type		_ZN34_INTERNAL_3673c6f2_4_k_cu_e6dd36d44cuda3std6ranges3__45__cpo4prevE,@object
	.size		_ZN34_INTERNAL_3673c6f2_4_k_cu_e6dd36d44cuda3std6ranges3__45__cpo4prevE,(_ZN34_INTERNAL_3673c6f2_4_k_cu_e6dd36d44cuda3std6ranges3__45__cpo9iter_moveE - _ZN34_INTERNAL_3673c6f2_4_k_cu_e6dd36d44cuda3std6ranges3__45__cpo4prevE)
_ZN34_INTERNAL_3673c6f2_4_k_cu_e6dd36d44cuda3std6ranges3__45__cpo4prevE:
	.zero		1
	.type		_ZN34_INTERNAL_3673c6f2_4_k_cu_e6dd36d44cuda3std6ranges3__45__cpo9iter_moveE,@object
	.size		_ZN34_INTERNAL_3673c6f2_4_k_cu_e6dd36d44cuda3std6ranges3__45__cpo9iter_moveE,(_ZN34_INTERNAL_3673c6f2_4_k_cu_e6dd36d46thrust24THRUST_300001_SM_1000_NS6system6detail10sequential3seqE - _ZN34_INTERNAL_3673c6f2_4_k_cu_e6dd36d44cuda3std6ranges3__45__cpo9iter_moveE)
_ZN34_INTERNAL_3673c6f2_4_k_cu_e6dd36d44cuda3std6ranges3__45__cpo9iter_moveE:
	.zero		1
	.type		_ZN34_INTERNAL_3673c6f2_4_k_cu_e6dd36d46thrust24THRUST_300001_SM_1000_NS6system6detail10sequential3seqE,@object
	.size		_ZN34_INTERNAL_3673c6f2_4_k_cu_e6dd36d46thrust24THRUST_300001_SM_1000_NS6system6detail10sequential3seqE,(.L_31 - _ZN34_INTERNAL_3673c6f2_4_k_cu_e6dd36d46thrust24THRUST_300001_SM_1000_NS6system6detail10sequential3seqE)
_ZN34_INTERNAL_3673c6f2_4_k_cu_e6dd36d46thrust24THRUST_300001_SM_1000_NS6system6detail10sequential3seqE:
	.zero		1
.L_31:


//--------------------- .nv.shared._Z15shared_multiplyPfS_S_l --------------------------
	.section	.nv.shared._Z15shared_multiplyPfS_S_l,"aw",@nobits
	.sectionflags	@""
	.align	4
.nv.shared._Z15shared_multiplyPfS_S_l:
	.zero		9216


//--------------------- .nv.constant0._ZN3cub18CUB_300001_SM_10006detail8for_each13static_kernelINS2_12policy_hub_t12policy_500_tEmN6thrust24THRUST_300001_SM_1000_NS8cuda_cub20__uninitialized_fill7functorINS7_10device_ptrIfEEfEEEEvT0_T1_ --------------------------
	.section	.nv.constant0._ZN3cub18CUB_300001_SM_10006detail8for_each13static_kernelINS2_12policy_hub_t12policy_500_tEmN6thrust24THRUST_300001_SM_1000_NS8cuda_cub20__uninitialized_fill7functorINS7_10device_ptrIfEEfEEEEvT0_T1_,"a",@progbits
	.sectionflags	@""
	.align	4
.nv.constant0._ZN3cub18CUB_300001_SM_10006detail8for_each13static_kernelINS2_12policy_hub_t12policy_500_tEmN6thrust24THRUST_300001_SM_1000_NS8cuda_cub20__uninitialized_fill7functorINS7_10device_ptrIfEEfEEEEvT0_T1_:
	.zero		920


//--------------------- .nv.constant0._ZN3cub18CUB_300001_SM_10006detail11EmptyKernelIvEEvv --------------------------
	.section	.nv.constant0._ZN3cub18CUB_300001_SM_10006detail11EmptyKernelIvEEvv,"a",@progbits
	.sectionflags	@""
	.align	4
.nv.constant0._ZN3cub18CUB_300001_SM_10006detail11EmptyKernelIvEEvv:
	.zero		896


//--------------------- .nv.constant0._Z15shared_multiplyPfS_S_l --------------------------
	.section	.nv.constant0._Z15shared_multiplyPfS_S_l,"a",@progbits
	.sectionflags	@""
	.align	4
.nv.constant0._Z15shared_multiplyPfS_S_l:
	.zero		928


//--------------------- SYMBOLS --------------------------

	.type		.nv.reservedSmem.offset0,@object
	.size		.nv.reservedSmem.offset0,0x4
	.type		.nv.reservedSmem.cap,@object
	.size		.nv.reservedSmem.cap,0x4
